	.target	sm_90a

	.elftype	@"ET_EXEC"


//--------------------- .note.nv.tkinfo           --------------------------
	.section	.note.nv.tkinfo,"",@"SHT_NOTE"
	.sectionflags	@"SHF_NOTE_NV_TKINFO"
	.tkinfo
        /*0018*/ 	.word	0x00000002
        /*0030*/ 	.string	""
        /*0030*/ 	.string	"ptxas"
        /*0030*/ 	.string	"Cuda compilation tools, release 13.0, V13.0.88"
        /*0030*/ 	.string	"Build cuda_13.0.r13.0/compiler.36424714_0"
        /*0030*/ 	.string	"-arch sm_90a -m 64 "



//--------------------- .note.nv.cuinfo           --------------------------
	.section	.note.nv.cuinfo,"",@"SHT_NOTE"
	.sectionflags	@"SHF_NOTE_NV_CUINFO"
        /*0018*/ 	.short	0x0002
        /*001a*/ 	.short	0x005a
        /*001c*/ 	.short	0x0082
	.zero		2


//--------------------- .nv.info                  --------------------------
	.section	.nv.info,"",@"SHT_CUDA_INFO"
	.align	4


	//----- nvinfo : EIATTR_REGCOUNT
	.align		4
        /*0000*/ 	.byte	0x04, 0x2f
        /*0002*/ 	.short	(.L_12 - .L_11)
	.align		4
.L_11:
        /*0004*/ 	.word	index@(_ZN7cutlass13device_kernelIN5flash19enable_sm80_to_sm89INS1_16FlashAttnFwdSm80INS1_25CollectiveMainloopFwdSm80ILi8ELi1ELb0EN4cute5tupleIJNS5_1CILi128EEENS7_ILi48EEENS7_ILi256EEEEEELi256ENS_10bfloat16_tEfNS_4arch4Sm80ELb1ELb0ELb0ELb1ELb0ELb1ELb1ELb1EEENS1_21CollectiveEpilogueFwdINS6_IJS8_SA_S9_EEENS6_IJNS7_ILi1EEESI_SI_EEESC_SE_Li256ELb1ELb1ELb1ELb0EEENS1_36VarlenDynamicPersistentTileSchedulerILi128ELi48ELi256ELi256ELb1ELb1ELb0ELb1ELb1ELb1EEEEEEEEEvNT_6ParamsE)
        /*0008*/ 	.word	0x00000004


	//----- nvinfo : EIATTR_FRAME_SIZE
	.align		4
.L_12:
        /*000c*/ 	.byte	0x04, 0x11
        /*000e*/ 	.short	(.L_14 - .L_13)
	.align		4
.L_13:
        /*0010*/ 	.word	index@(_ZN7cutlass13device_kernelIN5flash19enable_sm80_to_sm89INS1_16FlashAttnFwdSm80INS1_25CollectiveMainloopFwdSm80ILi8ELi1ELb0EN4cute5tupleIJNS5_1CILi128EEENS7_ILi48EEENS7_ILi256EEEEEELi256ENS_10bfloat16_tEfNS_4arch4Sm80ELb1ELb0ELb0ELb1ELb0ELb1ELb1ELb1EEENS1_21CollectiveEpilogueFwdINS6_IJS8_SA_S9_EEENS6_IJNS7_ILi1EEESI_SI_EEESC_SE_Li256ELb1ELb1ELb1ELb0EEENS1_36VarlenDynamicPersistentTileSchedulerILi128ELi48ELi256ELi256ELb1ELb1ELb0ELb1ELb1ELb1EEEEEEEEEvNT_6ParamsE)
        /*0014*/ 	.word	0x00000000


	//----- nvinfo : EIATTR_REGCOUNT
	.align		4
.L_14:
        /*0018*/ 	.byte	0x04, 0x2f
        /*001a*/ 	.short	(.L_16 - .L_15)
	.align		4
.L_15:
        /*001c*/ 	.word	index@(_ZN7cutlass13device_kernelIN5flash19enable_sm80_to_sm89INS1_16FlashAttnFwdSm80INS1_25CollectiveMainloopFwdSm80ILi8ELi1ELb0EN4cute5tupleIJNS5_1CILi128EEENS7_ILi64EEENS7_ILi256EEEEEELi256ENS_10bfloat16_tEfNS_4arch4Sm80ELb1ELb0ELb0ELb1ELb0ELb0ELb1ELb1EEENS1_21CollectiveEpilogueFwdINS6_IJS8_SA_S9_EEENS6_IJNS7_ILi1EEESI_SI_EEESC_SE_Li256ELb1ELb1ELb1ELb0EEENS1_36VarlenDynamicPersistentTileSchedulerILi128ELi64ELi256ELi256ELb1ELb1ELb0ELb1ELb1ELb1EEEEEEEEEvNT_6ParamsE)
        /*0020*/ 	.word	0x00000004


	//----- nvinfo : EIATTR_FRAME_SIZE
	.align		4
.L_16:
        /*0024*/ 	.byte	0x04, 0x11
        /*0026*/ 	.short	(.L_18 - .L_17)
	.align		4
.L_17:
        /*0028*/ 	.word	index@(_ZN7cutlass13device_kernelIN5flash19enable_sm80_to_sm89INS1_16FlashAttnFwdSm80INS1_25CollectiveMainloopFwdSm80ILi8ELi1ELb0EN4cute5tupleIJNS5_1CILi128EEENS7_ILi64EEENS7_ILi256EEEEEELi256ENS_10bfloat16_tEfNS_4arch4Sm80ELb1ELb0ELb0ELb1ELb0ELb0ELb1ELb1EEENS1_21CollectiveEpilogueFwdINS6_IJS8_SA_S9_EEENS6_IJNS7_ILi1EEESI_SI_EEESC_SE_Li256ELb1ELb1ELb1ELb0EEENS1_36VarlenDynamicPersistentTileSchedulerILi128ELi64ELi256ELi256ELb1ELb1ELb0ELb1ELb1ELb1EEEEEEEEEvNT_6ParamsE)
        /*002c*/ 	.word	0x00000000


	//----- nvinfo : EIATTR_REGCOUNT
	.align		4
.L_18:
        /*0030*/ 	.byte	0x04, 0x2f
        /*0032*/ 	.short	(.L_20 - .L_19)
	.align		4
.L_19:
        /*0034*/ 	.word	index@(_ZN7cutlass13device_kernelIN5flash19enable_sm80_to_sm89INS1_16FlashAttnFwdSm80INS1_25CollectiveMainloopFwdSm80ILi8ELi1ELb0EN4cute5tupleIJNS5_1CILi128EEENS7_ILi96EEENS7_ILi256EEEEEELi256ENS_10bfloat16_tEfNS_4arch4Sm80ELb1ELb0ELb0ELb0ELb0ELb0ELb1ELb1EEENS1_21CollectiveEpilogueFwdINS6_IJS8_SA_S9_EEENS6_IJNS7_ILi1EEESI_SI_EEESC_SE_Li256ELb0ELb1ELb1ELb0EEENS1_30DynamicPersistentTileSchedulerILi256ELi256ELb1ELb1ELb0EEEEEEEEEvNT_6ParamsE)
        /*0038*/ 	.word	0x00000004


	//----- nvinfo : EIATTR_FRAME_SIZE
	.align		4
.L_20:
        /*003c*/ 	.byte	0x04, 0x11
        /*003e*/ 	.short	(.L_22 - .L_21)
	.align		4
.L_21:
        /*0040*/ 	.word	index@(_ZN7cutlass13device_kernelIN5flash19enable_sm80_to_sm89INS1_16FlashAttnFwdSm80INS1_25CollectiveMainloopFwdSm80ILi8ELi1ELb0EN4cute5tupleIJNS5_1CILi128EEENS7_ILi96EEENS7_ILi256EEEEEELi256ENS_10bfloat16_tEfNS_4arch4Sm80ELb1ELb0ELb0ELb0ELb0ELb0ELb1ELb1EEENS1_21CollectiveEpilogueFwdINS6_IJS8_SA_S9_EEENS6_IJNS7_ILi1EEESI_SI_EEESC_SE_Li256ELb0ELb1ELb1ELb0EEENS1_30DynamicPersistentTileSchedulerILi256ELi256ELb1ELb1ELb0EEEEEEEEEvNT_6ParamsE)
        /*0044*/ 	.word	0x00000000


	//----- nvinfo : EIATTR_REGCOUNT
	.align		4
.L_22:
        /*0048*/ 	.byte	0x04, 0x2f
        /*004a*/ 	.short	(.L_24 - .L_23)
	.align		4
.L_23:
        /*004c*/ 	.word	index@(_ZN7cutlass13device_kernelIN5flash19enable_sm80_to_sm89INS1_16FlashAttnFwdSm80INS1_25CollectiveMainloopFwdSm80ILi8ELi1ELb0EN4cute5tupleIJNS5_1CILi128EEENS7_ILi48EEENS7_ILi256EEEEEELi256ENS_10bfloat16_tEfNS_4arch4Sm80ELb0ELb1ELb0ELb1ELb0ELb1ELb1ELb1EEENS1_21CollectiveEpilogueFwdINS6_IJS8_SA_S9_EEENS6_IJNS7_ILi1EEESI_SI_EEESC_SE_Li256ELb1ELb1ELb1ELb0EEENS1_36VarlenDynamicPersistentTileSchedulerILi128ELi48ELi256ELi256ELb1ELb1ELb0ELb1ELb0ELb1EEEEEEEEEvNT_6ParamsE)
        /*0050*/ 	.word	0x00000004


	//----- nvinfo : EIATTR_FRAME_SIZE
	.align		4
.L_24:
        /*0054*/ 	.byte	0x04, 0x11
        /*0056*/ 	.short	(.L_26 - .L_25)
	.align		4
.L_25:
        /*0058*/ 	.word	index@(_ZN7cutlass13device_kernelIN5flash19enable_sm80_to_sm89INS1_16FlashAttnFwdSm80INS1_25CollectiveMainloopFwdSm80ILi8ELi1ELb0EN4cute5tupleIJNS5_1CILi128EEENS7_ILi48EEENS7_ILi256EEEEEELi256ENS_10bfloat16_tEfNS_4arch4Sm80ELb0ELb1ELb0ELb1ELb0ELb1ELb1ELb1EEENS1_21CollectiveEpilogueFwdINS6_IJS8_SA_S9_EEENS6_IJNS7_ILi1EEESI_SI_EEESC_SE_Li256ELb1ELb1ELb1ELb0EEENS1_36VarlenDynamicPersistentTileSchedulerILi128ELi48ELi256ELi256ELb1ELb1ELb0ELb1ELb0ELb1EEEEEEEEEvNT_6ParamsE)
        /*005c*/ 	.word	0x00000000


	//----- nvinfo : EIATTR_REGCOUNT
	.align		4
.L_26:
        /*0060*/ 	.byte	0x04, 0x2f
        /*0062*/ 	.short	(.L_28 - .L_27)
	.align		4
.L_27:
        /*0064*/ 	.word	index@(_ZN7cutlass13device_kernelIN5flash19enable_sm80_to_sm89INS1_16FlashAttnFwdSm80INS1_25CollectiveMainloopFwdSm80ILi8ELi1ELb0EN4cute5tupleIJNS5_1CILi128EEENS7_ILi64EEENS7_ILi256EEEEEELi256ENS_10bfloat16_tEfNS_4arch4Sm80ELb0ELb1ELb0ELb1ELb0ELb0ELb1ELb1EEENS1_21CollectiveEpilogueFwdINS6_IJS8_SA_S9_EEENS6_IJNS7_ILi1EEESI_SI_EEESC_SE_Li256ELb1ELb1ELb1ELb0EEENS1_36VarlenDynamicPersistentTileSchedulerILi128ELi64ELi256ELi256ELb1ELb1ELb0ELb1ELb0ELb1EEEEEEEEEvNT_6ParamsE)
        /*0068*/ 	.word	0x00000004


	//----- nvinfo : EIATTR_FRAME_SIZE
	.align		4
.L_28:
        /*006c*/ 	.byte	0x04, 0x11
        /*006e*/ 	.short	(.L_30 - .L_29)
	.align		4
.L_29:
        /*0070*/ 	.word	index@(_ZN7cutlass13device_kernelIN5flash19enable_sm80_to_sm89INS1_16FlashAttnFwdSm80INS1_25CollectiveMainloopFwdSm80ILi8ELi1ELb0EN4cute5tupleIJNS5_1CILi128EEENS7_ILi64EEENS7_ILi256EEEEEELi256ENS_10bfloat16_tEfNS_4arch4Sm80ELb0ELb1ELb0ELb1ELb0ELb0ELb1ELb1EEENS1_21CollectiveEpilogueFwdINS6_IJS8_SA_S9_EEENS6_IJNS7_ILi1EEESI_SI_EEESC_SE_Li256ELb1ELb1ELb1ELb0EEENS1_36VarlenDynamicPersistentTileSchedulerILi128ELi64ELi256ELi256ELb1ELb1ELb0ELb1ELb0ELb1EEEEEEEEEvNT_6ParamsE)
        /*0074*/ 	.word	0x00000000


	//----- nvinfo : EIATTR_REGCOUNT
	.align		4
.L_30:
        /*0078*/ 	.byte	0x04, 0x2f
        /*007a*/ 	.short	(.L_32 - .L_31)
	.align		4
.L_31:
        /*007c*/ 	.word	index@(_ZN7cutlass13device_kernelIN5flash19enable_sm80_to_sm89INS1_16FlashAttnFwdSm80INS1_25CollectiveMainloopFwdSm80ILi8ELi1ELb0EN4cute5tupleIJNS5_1CILi128EEENS7_ILi64EEENS7_ILi256EEEEEELi256ENS_10bfloat16_tEfNS_4arch4Sm80ELb0ELb1ELb0ELb0ELb0ELb0ELb1ELb1EEENS1_21CollectiveEpilogueFwdINS6_IJS8_SA_S9_EEENS6_IJNS7_ILi1EEESI_SI_EEESC_SE_Li256ELb0ELb1ELb1ELb0EEENS1_19SingleTileSchedulerILb0ELb1ELb1ELi128EEEEEEEEEvNT_6ParamsE)
        /*0080*/ 	.word	0x00000004


	//----- nvinfo : EIATTR_FRAME_SIZE
	.align		4
.L_32:
        /*0084*/ 	.byte	0x04, 0x11
        /*0086*/ 	.short	(.L_34 - .L_33)
	.align		4
.L_33:
        /*0088*/ 	.word	index@(_ZN7cutlass13device_kernelIN5flash19enable_sm80_to_sm89INS1_16FlashAttnFwdSm80INS1_25CollectiveMainloopFwdSm80ILi8ELi1ELb0EN4cute5tupleIJNS5_1CILi128EEENS7_ILi64EEENS7_ILi256EEEEEELi256ENS_10bfloat16_tEfNS_4arch4Sm80ELb0ELb1ELb0ELb0ELb0ELb0ELb1ELb1EEENS1_21CollectiveEpilogueFwdINS6_IJS8_SA_S9_EEENS6_IJNS7_ILi1EEESI_SI_EEESC_SE_Li256ELb0ELb1ELb1ELb0EEENS1_19SingleTileSchedulerILb0ELb1ELb1ELi128EEEEEEEEEvNT_6ParamsE)
        /*008c*/ 	.word	0x00000000


	//----- nvinfo : EIATTR_REGCOUNT
	.align		4
.L_34:
        /*0090*/ 	.byte	0x04, 0x2f
        /*0092*/ 	.short	(.L_36 - .L_35)
	.align		4
.L_35:
        /*0094*/ 	.word	index@(_ZN7cutlass13device_kernelIN5flash19enable_sm80_to_sm89INS1_16FlashAttnFwdSm80INS1_25CollectiveMainloopFwdSm80ILi8ELi1ELb0EN4cute5tupleIJNS5_1CILi128EEENS7_ILi48EEENS7_ILi256EEEEEELi256ENS_10bfloat16_tEfNS_4arch4Sm80ELb0ELb0ELb0ELb1ELb0ELb1ELb1ELb1EEENS1_21CollectiveEpilogueFwdINS6_IJS8_SA_S9_EEENS6_IJNS7_ILi1EEESI_SI_EEESC_SE_Li256ELb1ELb1ELb1ELb0EEENS1_36VarlenDynamicPersistentTileSchedulerILi128ELi48ELi256ELi256ELb1ELb1ELb0ELb0ELb1ELb1EEEEEEEEEvNT_6ParamsE)
        /*0098*/ 	.word	0x00000004


	//----- nvinfo : EIATTR_FRAME_SIZE
	.align		4
.L_36:
        /*009c*/ 	.byte	0x04, 0x11
        /*009e*/ 	.short	(.L_38 - .L_37)
	.align		4
.L_37:
        /*00a0*/ 	.word	index@(_ZN7cutlass13device_kernelIN5flash19enable_sm80_to_sm89INS1_16FlashAttnFwdSm80INS1_25CollectiveMainloopFwdSm80ILi8ELi1ELb0EN4cute5tupleIJNS5_1CILi128EEENS7_ILi48EEENS7_ILi256EEEEEELi256ENS_10bfloat16_tEfNS_4arch4Sm80ELb0ELb0ELb0ELb1ELb0ELb1ELb1ELb1EEENS1_21CollectiveEpilogueFwdINS6_IJS8_SA_S9_EEENS6_IJNS7_ILi1EEESI_SI_EEESC_SE_Li256ELb1ELb1ELb1ELb0EEENS1_36VarlenDynamicPersistentTileSchedulerILi128ELi48ELi256ELi256ELb1ELb1ELb0ELb0ELb1ELb1EEEEEEEEEvNT_6ParamsE)
        /*00a4*/ 	.word	0x00000000


	//----- nvinfo : EIATTR_REGCOUNT
	.align		4
.L_38:
        /*00a8*/ 	.byte	0x04, 0x2f
        /*00aa*/ 	.short	(.L_40 - .L_39)
	.align		4
.L_39:
        /*00ac*/ 	.word	index@(_ZN7cutlass13device_kernelIN5flash19enable_sm80_to_sm89INS1_16FlashAttnFwdSm80INS1_25CollectiveMainloopFwdSm80ILi8ELi1ELb0EN4cute5tupleIJNS5_1CILi128EEENS7_ILi64EEENS7_ILi256EEEEEELi256ENS_10bfloat16_tEfNS_4arch4Sm80ELb0ELb0ELb0ELb1ELb0ELb0ELb1ELb1EEENS1_21CollectiveEpilogueFwdINS6_IJS8_SA_S9_EEENS6_IJNS7_ILi1EEESI_SI_EEESC_SE_Li256ELb1ELb1ELb1ELb0EEENS1_36VarlenDynamicPersistentTileSchedulerILi128ELi64ELi256ELi256ELb1ELb1ELb0ELb0ELb1ELb1EEEEEEEEEvNT_6ParamsE)
        /*00b0*/ 	.word	0x00000004


	//----- nvinfo : EIATTR_FRAME_SIZE
	.align		4
.L_40:
        /*00b4*/ 	.byte	0x04, 0x11
        /*00b6*/ 	.short	(.L_42 - .L_41)
	.align		4
.L_41:
        /*00b8*/ 	.word	index@(_ZN7cutlass13device_kernelIN5flash19enable_sm80_to_sm89INS1_16FlashAttnFwdSm80INS1_25CollectiveMainloopFwdSm80ILi8ELi1ELb0EN4cute5tupleIJNS5_1CILi128EEENS7_ILi64EEENS7_ILi256EEEEEELi256ENS_10bfloat16_tEfNS_4arch4Sm80ELb0ELb0ELb0ELb1ELb0ELb0ELb1ELb1EEENS1_21CollectiveEpilogueFwdINS6_IJS8_SA_S9_EEENS6_IJNS7_ILi1EEESI_SI_EEESC_SE_Li256ELb1ELb1ELb1ELb0EEENS1_36VarlenDynamicPersistentTileSchedulerILi128ELi64ELi256ELi256ELb1ELb1ELb0ELb0ELb1ELb1EEEEEEEEEvNT_6ParamsE)
        /*00bc*/ 	.word	0x00000000


	//----- nvinfo : EIATTR_REGCOUNT
	.align		4
.L_42:
        /*00c0*/ 	.byte	0x04, 0x2f
        /*00c2*/ 	.short	(.L_44 - .L_43)
	.align		4
.L_43:
        /*00c4*/ 	.word	index@(_ZN7cutlass13device_kernelIN5flash19enable_sm80_to_sm89INS1_16FlashAttnFwdSm80INS1_25CollectiveMainloopFwdSm80ILi8ELi1ELb0EN4cute5tupleIJNS5_1CILi128EEENS7_ILi96EEENS7_ILi256EEEEEELi256ENS_10bfloat16_tEfNS_4arch4Sm80ELb0ELb0ELb0ELb0ELb0ELb0ELb1ELb1EEENS1_21CollectiveEpilogueFwdINS6_IJS8_SA_S9_EEENS6_IJNS7_ILi1EEESI_SI_EEESC_SE_Li256ELb0ELb1ELb1ELb0EEENS1_19SingleTileSchedulerILb0ELb1ELb1ELi128EEEEEEEEEvNT_6ParamsE)
        /*00c8*/ 	.word	0x00000004


	//----- nvinfo : EIATTR_FRAME_SIZE
	.align		4
.L_44:
        /*00cc*/ 	.byte	0x04, 0x11
        /*00ce*/ 	.short	(.L_46 - .L_45)
	.align		4
.L_45:
        /*00d0*/ 	.word	index@(_ZN7cutlass13device_kernelIN5flash19enable_sm80_to_sm89INS1_16FlashAttnFwdSm80INS1_25CollectiveMainloopFwdSm80ILi8ELi1ELb0EN4cute5tupleIJNS5_1CILi128EEENS7_ILi96EEENS7_ILi256EEEEEELi256ENS_10bfloat16_tEfNS_4arch4Sm80ELb0ELb0ELb0ELb0ELb0ELb0ELb1ELb1EEENS1_21CollectiveEpilogueFwdINS6_IJS8_SA_S9_EEENS6_IJNS7_ILi1EEESI_SI_EEESC_SE_Li256ELb0ELb1ELb1ELb0EEENS1_19SingleTileSchedulerILb0ELb1ELb1ELi128EEEEEEEEEvNT_6ParamsE)
        /*00d4*/ 	.word	0x00000000


	//----- nvinfo : EIATTR_REGCOUNT
	.align		4
.L_46:
        /*00d8*/ 	.byte	0x04, 0x2f
        /*00da*/ 	.short	(.L_48 - .L_47)
	.align		4
.L_47:
        /*00dc*/ 	.word	index@(_ZN7cutlass13device_kernelIN5flash19enable_sm80_to_sm89INS1_16FlashAttnFwdSm80INS1_25CollectiveMainloopFwdSm80ILi8ELi1ELb0EN4cute5tupleIJNS5_1CILi128EEENS7_ILi32EEENS7_ILi256EEEEEELi256ENS_10bfloat16_tEfNS_4arch4Sm80ELb1ELb0ELb0ELb1ELb0ELb1ELb1ELb1EEENS1_21CollectiveEpilogueFwdINS6_IJS8_SA_S9_EEENS6_IJNS7_ILi1EEESI_SI_EEESC_SE_Li256ELb1ELb1ELb1ELb0EEENS1_36VarlenDynamicPersistentTileSchedulerILi128ELi32ELi256ELi256ELb1ELb1ELb0ELb1ELb1ELb1EEEEEEEEEvNT_6ParamsE)
        /*00e0*/ 	.word	0x00000004


	//----- nvinfo : EIATTR_FRAME_SIZE
	.align		4
.L_48:
        /*00e4*/ 	.byte	0x04, 0x11
        /*00e6*/ 	.short	(.L_50 - .L_49)
	.align		4
.L_49:
        /*00e8*/ 	.word	index@(_ZN7cutlass13device_kernelIN5flash19enable_sm80_to_sm89INS1_16FlashAttnFwdSm80INS1_25CollectiveMainloopFwdSm80ILi8ELi1ELb0EN4cute5tupleIJNS5_1CILi128EEENS7_ILi32EEENS7_ILi256EEEEEELi256ENS_10bfloat16_tEfNS_4arch4Sm80ELb1ELb0ELb0ELb1ELb0ELb1ELb1ELb1EEENS1_21CollectiveEpilogueFwdINS6_IJS8_SA_S9_EEENS6_IJNS7_ILi1EEESI_SI_EEESC_SE_Li256ELb1ELb1ELb1ELb0EEENS1_36VarlenDynamicPersistentTileSchedulerILi128ELi32ELi256ELi256ELb1ELb1ELb0ELb1ELb1ELb1EEEEEEEEEvNT_6ParamsE)
        /*00ec*/ 	.word	0x00000000


	//----- nvinfo : EIATTR_REGCOUNT
	.align		4
.L_50:
        /*00f0*/ 	.byte	0x04, 0x2f
        /*00f2*/ 	.short	(.L_52 - .L_51)
	.align		4
.L_51:
        /*00f4*/ 	.word	index@(_ZN7cutlass13device_kernelIN5flash19enable_sm80_to_sm89INS1_16FlashAttnFwdSm80INS1_25CollectiveMainloopFwdSm80ILi8ELi1ELb1EN4cute5tupleIJNS5_1CILi128EEENS7_ILi48EEENS7_ILi256EEEEEELi256ENS_10bfloat16_tEfNS_4arch4Sm80ELb1ELb0ELb0ELb1ELb0ELb0ELb1ELb1EEENS1_21CollectiveEpilogueFwdINS6_IJS8_SA_S9_EEENS6_IJNS7_ILi1EEESI_SI_EEESC_SE_Li256ELb1ELb1ELb1ELb0EEENS1_36VarlenDynamicPersistentTileSchedulerILi128ELi48ELi256ELi256ELb1ELb1ELb0ELb1ELb1ELb1EEEEEEEEEvNT_6ParamsE)
        /*00f8*/ 	.word	0x00000004


	//----- nvinfo : EIATTR_FRAME_SIZE
	.align		4
.L_52:
        /*00fc*/ 	.byte	0x04, 0x11
        /*00fe*/ 	.short	(.L_54 - .L_53)
	.align		4
.L_53:
        /*0100*/ 	.word	index@(_ZN7cutlass13device_kernelIN5flash19enable_sm80_to_sm89INS1_16FlashAttnFwdSm80INS1_25CollectiveMainloopFwdSm80ILi8ELi1ELb1EN4cute5tupleIJNS5_1CILi128EEENS7_ILi48EEENS7_ILi256EEEEEELi256ENS_10bfloat16_tEfNS_4arch4Sm80ELb1ELb0ELb0ELb1ELb0ELb0ELb1ELb1EEENS1_21CollectiveEpilogueFwdINS6_IJS8_SA_S9_EEENS6_IJNS7_ILi1EEESI_SI_EEESC_SE_Li256ELb1ELb1ELb1ELb0EEENS1_36VarlenDynamicPersistentTileSchedulerILi128ELi48ELi256ELi256ELb1ELb1ELb0ELb1ELb1ELb1EEEEEEEEEvNT_6ParamsE)
        /*0104*/ 	.word	0x00000000


	//----- nvinfo : EIATTR_REGCOUNT
	.align		4
.L_54:
        /*0108*/ 	.byte	0x04, 0x2f
        /*010a*/ 	.short	(.L_56 - .L_55)
	.align		4
.L_55:
        /*010c*/ 	.word	index@(_ZN7cutlass13device_kernelIN5flash19enable_sm80_to_sm89INS1_16FlashAttnFwdSm80INS1_25CollectiveMainloopFwdSm80ILi8ELi1ELb1EN4cute5tupleIJNS5_1CILi128EEENS7_ILi64EEENS7_ILi256EEEEEELi256ENS_10bfloat16_tEfNS_4arch4Sm80ELb1ELb0ELb0ELb0ELb0ELb0ELb1ELb1EEENS1_21CollectiveEpilogueFwdINS6_IJS8_SA_S9_EEENS6_IJNS7_ILi1EEESI_SI_EEESC_SE_Li256ELb0ELb1ELb1ELb0EEENS1_30DynamicPersistentTileSchedulerILi256ELi256ELb1ELb1ELb0EEEEEEEEEvNT_6ParamsE)
        /*0110*/ 	.word	0x00000004


	//----- nvinfo : EIATTR_FRAME_SIZE
	.align		4
.L_56:
        /*0114*/ 	.byte	0x04, 0x11
        /*0116*/ 	.short	(.L_58 - .L_57)
	.align		4
.L_57:
        /*0118*/ 	.word	index@(_ZN7cutlass13device_kernelIN5flash19enable_sm80_to_sm89INS1_16FlashAttnFwdSm80INS1_25CollectiveMainloopFwdSm80ILi8ELi1ELb1EN4cute5tupleIJNS5_1CILi128EEENS7_ILi64EEENS7_ILi256EEEEEELi256ENS_10bfloat16_tEfNS_4arch4Sm80ELb1ELb0ELb0ELb0ELb0ELb0ELb1ELb1EEENS1_21CollectiveEpilogueFwdINS6_IJS8_SA_S9_EEENS6_IJNS7_ILi1EEESI_SI_EEESC_SE_Li256ELb0ELb1ELb1ELb0EEENS1_30DynamicPersistentTileSchedulerILi256ELi256ELb1ELb1ELb0EEEEEEEEEvNT_6ParamsE)
        /*011c*/ 	.word	0x00000000


	//----- nvinfo : EIATTR_REGCOUNT
	.align		4
.L_58:
        /*0120*/ 	.byte	0x04, 0x2f
        /*0122*/ 	.short	(.L_60 - .L_59)
	.align		4
.L_59:
        /*0124*/ 	.word	index@(_ZN7cutlass13device_kernelIN5flash19enable_sm80_to_sm89INS1_16FlashAttnFwdSm80INS1_25CollectiveMainloopFwdSm80ILi8ELi1ELb0EN4cute5tupleIJNS5_1CILi128EEENS7_ILi32EEENS7_ILi256EEEEEELi256ENS_10bfloat16_tEfNS_4arch4Sm80ELb0ELb1ELb0ELb1ELb0ELb1ELb1ELb1EEENS1_21CollectiveEpilogueFwdINS6_IJS8_SA_S9_EEENS6_IJNS7_ILi1EEESI_SI_EEESC_SE_Li256ELb1ELb1ELb1ELb0EEENS1_36VarlenDynamicPersistentTileSchedulerILi128ELi32ELi256ELi256ELb1ELb1ELb0ELb1ELb0ELb1EEEEEEEEEvNT_6ParamsE)
        /*0128*/ 	.word	0x00000004


	//----- nvinfo : EIATTR_FRAME_SIZE
	.align		4
.L_60:
        /*012c*/ 	.byte	0x04, 0x11
        /*012e*/ 	.short	(.L_62 - .L_61)
	.align		4
.L_61:
        /*0130*/ 	.word	index@(_ZN7cutlass13device_kernelIN5flash19enable_sm80_to_sm89INS1_16FlashAttnFwdSm80INS1_25CollectiveMainloopFwdSm80ILi8ELi1ELb0EN4cute5tupleIJNS5_1CILi128EEENS7_ILi32EEENS7_ILi256EEEEEELi256ENS_10bfloat16_tEfNS_4arch4Sm80ELb0ELb1ELb0ELb1ELb0ELb1ELb1ELb1EEENS1_21CollectiveEpilogueFwdINS6_IJS8_SA_S9_EEENS6_IJNS7_ILi1EEESI_SI_EEESC_SE_Li256ELb1ELb1ELb1ELb0EEENS1_36VarlenDynamicPersistentTileSchedulerILi128ELi32ELi256ELi256ELb1ELb1ELb0ELb1ELb0ELb1EEEEEEEEEvNT_6ParamsE)
        /*0134*/ 	.word	0x00000000


	//----- nvinfo : EIATTR_REGCOUNT
	.align		4
.L_62:
        /*0138*/ 	.byte	0x04, 0x2f
        /*013a*/ 	.short	(.L_64 - .L_63)
	.align		4
.L_63:
        /*013c*/ 	.word	index@(_ZN7cutlass13device_kernelIN5flash19enable_sm80_to_sm89INS1_16FlashAttnFwdSm80INS1_25CollectiveMainloopFwdSm80ILi8ELi1ELb1EN4cute5tupleIJNS5_1CILi128EEENS7_ILi48EEENS7_ILi256EEEEEELi256ENS_10bfloat16_tEfNS_4arch4Sm80ELb0ELb1ELb0ELb1ELb0ELb0ELb1ELb1EEENS1_21CollectiveEpilogueFwdINS6_IJS8_SA_S9_EEENS6_IJNS7_ILi1EEESI_SI_EEESC_SE_Li256ELb1ELb1ELb1ELb0EEENS1_36VarlenDynamicPersistentTileSchedulerILi128ELi48ELi256ELi256ELb1ELb1ELb0ELb1ELb0ELb1EEEEEEEEEvNT_6ParamsE)
        /*0140*/ 	.word	0x00000004


	//----- nvinfo : EIATTR_FRAME_SIZE
	.align		4
.L_64:
        /*0144*/ 	.byte	0x04, 0x11
        /*0146*/ 	.short	(.L_66 - .L_65)
	.align		4
.L_65:
        /*0148*/ 	.word	index@(_ZN7cutlass13device_kernelIN5flash19enable_sm80_to_sm89INS1_16FlashAttnFwdSm80INS1_25CollectiveMainloopFwdSm80ILi8ELi1ELb1EN4cute5tupleIJNS5_1CILi128EEENS7_ILi48EEENS7_ILi256EEEEEELi256ENS_10bfloat16_tEfNS_4arch4Sm80ELb0ELb1ELb0ELb1ELb0ELb0ELb1ELb1EEENS1_21CollectiveEpilogueFwdINS6_IJS8_SA_S9_EEENS6_IJNS7_ILi1EEESI_SI_EEESC_SE_Li256ELb1ELb1ELb1ELb0EEENS1_36VarlenDynamicPersistentTileSchedulerILi128ELi48ELi256ELi256ELb1ELb1ELb0ELb1ELb0ELb1EEEEEEEEEvNT_6ParamsE)
        /*014c*/ 	.word	0x00000000


	//----- nvinfo : EIATTR_REGCOUNT
	.align		4
.L_66:
        /*0150*/ 	.byte	0x04, 0x2f
        /*0152*/ 	.short	(.L_68 - .L_67)
	.align		4
.L_67:
        /*0154*/ 	.word	index@(_ZN7cutlass13device_kernelIN5flash19enable_sm80_to_sm89INS1_16FlashAttnFwdSm80INS1_25CollectiveMainloopFwdSm80ILi8ELi1ELb1EN4cute5tupleIJNS5_1CILi128EEENS7_ILi48EEENS7_ILi256EEEEEELi256ENS_10bfloat16_tEfNS_4arch4Sm80ELb0ELb1ELb0ELb0ELb0ELb0ELb1ELb1EEENS1_21CollectiveEpilogueFwdINS6_IJS8_SA_S9_EEENS6_IJNS7_ILi1EEESI_SI_EEESC_SE_Li256ELb0ELb1ELb1ELb0EEENS1_19SingleTileSchedulerILb0ELb1ELb1ELi128EEEEEEEEEvNT_6ParamsE)
        /*0158*/ 	.word	0x00000004


	//----- nvinfo : EIATTR_FRAME_SIZE
	.align		4
.L_68:
        /*015c*/ 	.byte	0x04, 0x11
        /*015e*/ 	.short	(.L_70 - .L_69)
	.align		4
.L_69:
        /*0160*/ 	.word	index@(_ZN7cutlass13device_kernelIN5flash19enable_sm80_to_sm89INS1_16FlashAttnFwdSm80INS1_25CollectiveMainloopFwdSm80ILi8ELi1ELb1EN4cute5tupleIJNS5_1CILi128EEENS7_ILi48EEENS7_ILi256EEEEEELi256ENS_10bfloat16_tEfNS_4arch4Sm80ELb0ELb1ELb0ELb0ELb0ELb0ELb1ELb1EEENS1_21CollectiveEpilogueFwdINS6_IJS8_SA_S9_EEENS6_IJNS7_ILi1EEESI_SI_EEESC_SE_Li256ELb0ELb1ELb1ELb0EEENS1_19SingleTileSchedulerILb0ELb1ELb1ELi128EEEEEEEEEvNT_6ParamsE)
        /*0164*/ 	.word	0x00000000


	//----- nvinfo : EIATTR_REGCOUNT
	.align		4
.L_70:
        /*0168*/ 	.byte	0x04, 0x2f
        /*016a*/ 	.short	(.L_72 - .L_71)
	.align		4
.L_71:
        /*016c*/ 	.word	index@(_ZN7cutlass13device_kernelIN5flash19enable_sm80_to_sm89INS1_16FlashAttnFwdSm80INS1_25CollectiveMainloopFwdSm80ILi8ELi1ELb0EN4cute5tupleIJNS5_1CILi128EEENS7_ILi32EEENS7_ILi256EEEEEELi256ENS_10bfloat16_tEfNS_4arch4Sm80ELb0ELb0ELb0ELb1ELb0ELb1ELb1ELb1EEENS1_21CollectiveEpilogueFwdINS6_IJS8_SA_S9_EEENS6_IJNS7_ILi1EEESI_SI_EEESC_SE_Li256ELb1ELb1ELb1ELb0EEENS1_36VarlenDynamicPersistentTileSchedulerILi128ELi32ELi256ELi256ELb1ELb1ELb0ELb0ELb1ELb1EEEEEEEEEvNT_6ParamsE)
        /*0170*/ 	.word	0x00000004


	//----- nvinfo : EIATTR_FRAME_SIZE
	.align		4
.L_72:
        /*0174*/ 	.byte	0x04, 0x11
        /*0176*/ 	.short	(.L_74 - .L_73)
	.align		4
.L_73:
        /*0178*/ 	.word	index@(_ZN7cutlass13device_kernelIN5flash19enable_sm80_to_sm89INS1_16FlashAttnFwdSm80INS1_25CollectiveMainloopFwdSm80ILi8ELi1ELb0EN4cute5tupleIJNS5_1CILi128EEENS7_ILi32EEENS7_ILi256EEEEEELi256ENS_10bfloat16_tEfNS_4arch4Sm80ELb0ELb0ELb0ELb1ELb0ELb1ELb1ELb1EEENS1_21CollectiveEpilogueFwdINS6_IJS8_SA_S9_EEENS6_IJNS7_ILi1EEESI_SI_EEESC_SE_Li256ELb1ELb1ELb1ELb0EEENS1_36VarlenDynamicPersistentTileSchedulerILi128ELi32ELi256ELi256ELb1ELb1ELb0ELb0ELb1ELb1EEEEEEEEEvNT_6ParamsE)
        /*017c*/ 	.word	0x00000000


	//----- nvinfo : EIATTR_REGCOUNT
	.align		4
.L_74:
        /*0180*/ 	.byte	0x04, 0x2f
        /*0182*/ 	.short	(.L_76 - .L_75)
	.align		4
.L_75:
        /*0184*/ 	.word	index@(_ZN7cutlass13device_kernelIN5flash19enable_sm80_to_sm89INS1_16FlashAttnFwdSm80INS1_25CollectiveMainloopFwdSm80ILi8ELi1ELb1EN4cute5tupleIJNS5_1CILi128EEENS7_ILi48EEENS7_ILi256EEEEEELi256ENS_10bfloat16_tEfNS_4arch4Sm80ELb0ELb0ELb0ELb1ELb0ELb0ELb1ELb1EEENS1_21CollectiveEpilogueFwdINS6_IJS8_SA_S9_EEENS6_IJNS7_ILi1EEESI_SI_EEESC_SE_Li256ELb1ELb1ELb1ELb0EEENS1_36VarlenDynamicPersistentTileSchedulerILi128ELi48ELi256ELi256ELb1ELb1ELb0ELb0ELb1ELb1EEEEEEEEEvNT_6ParamsE)
        /*0188*/ 	.word	0x00000004


	//----- nvinfo : EIATTR_FRAME_SIZE
	.align		4
.L_76:
        /*018c*/ 	.byte	0x04, 0x11
        /*018e*/ 	.short	(.L_78 - .L_77)
	.align		4
.L_77:
        /*0190*/ 	.word	index@(_ZN7cutlass13device_kernelIN5flash19enable_sm80_to_sm89INS1_16FlashAttnFwdSm80INS1_25CollectiveMainloopFwdSm80ILi8ELi1ELb1EN4cute5tupleIJNS5_1CILi128EEENS7_ILi48EEENS7_ILi256EEEEEELi256ENS_10bfloat16_tEfNS_4arch4Sm80ELb0ELb0ELb0ELb1ELb0ELb0ELb1ELb1EEENS1_21CollectiveEpilogueFwdINS6_IJS8_SA_S9_EEENS6_IJNS7_ILi1EEESI_SI_EEESC_SE_Li256ELb1ELb1ELb1ELb0EEENS1_36VarlenDynamicPersistentTileSchedulerILi128ELi48ELi256ELi256ELb1ELb1ELb0ELb0ELb1ELb1EEEEEEEEEvNT_6ParamsE)
        /*0194*/ 	.word	0x00000000


	//----- nvinfo : EIATTR_REGCOUNT
	.align		4
.L_78:
        /*0198*/ 	.byte	0x04, 0x2f
        /*019a*/ 	.short	(.L_80 - .L_79)
	.align		4
.L_79:
        /*019c*/ 	.word	index@(_ZN7cutlass13device_kernelIN5flash19enable_sm80_to_sm89INS1_16FlashAttnFwdSm80INS1_25CollectiveMainloopFwdSm80ILi8ELi1ELb1EN4cute5tupleIJNS5_1CILi128EEENS7_ILi64EEENS7_ILi256EEEEEELi256ENS_10bfloat16_tEfNS_4arch4Sm80ELb0ELb0ELb0ELb0ELb0ELb0ELb1ELb1EEENS1_21CollectiveEpilogueFwdINS6_IJS8_SA_S9_EEENS6_IJNS7_ILi1EEESI_SI_EEESC_SE_Li256ELb0ELb1ELb1ELb0EEENS1_19SingleTileSchedulerILb0ELb1ELb1ELi128EEEEEEEEEvNT_6ParamsE)
        /*01a0*/ 	.word	0x00000004


	//----- nvinfo : EIATTR_FRAME_SIZE
	.align		4
.L_80:
        /*01a4*/ 	.byte	0x04, 0x11
        /*01a6*/ 	.short	(.L_82 - .L_81)
	.align		4
.L_81:
        /*01a8*/ 	.word	index@(_ZN7cutlass13device_kernelIN5flash19enable_sm80_to_sm89INS1_16FlashAttnFwdSm80INS1_25CollectiveMainloopFwdSm80ILi8ELi1ELb1EN4cute5tupleIJNS5_1CILi128EEENS7_ILi64EEENS7_ILi256EEEEEELi256ENS_10bfloat16_tEfNS_4arch4Sm80ELb0ELb0ELb0ELb0ELb0ELb0ELb1ELb1EEENS1_21CollectiveEpilogueFwdINS6_IJS8_SA_S9_EEENS6_IJNS7_ILi1EEESI_SI_EEESC_SE_Li256ELb0ELb1ELb1ELb0EEENS1_19SingleTileSchedulerILb0ELb1ELb1ELi128EEEEEEEEEvNT_6ParamsE)
        /*01ac*/ 	.word	0x00000000


	//----- nvinfo : EIATTR_MIN_STACK_SIZE
	.align		4
.L_82:
        /*01b0*/ 	.byte	0x04, 0x12
        /*01b2*/ 	.short	(.L_84 - .L_83)
	.align		4
.L_83:
        /*01b4*/ 	.word	index@(_ZN7cutlass13device_kernelIN5flash19enable_sm80_to_sm89INS1_16FlashAttnFwdSm80INS1_25CollectiveMainloopFwdSm80ILi8ELi1ELb1EN4cute5tupleIJNS5_1CILi128EEENS7_ILi64EEENS7_ILi256EEEEEELi256ENS_10bfloat16_tEfNS_4arch4Sm80ELb0ELb0ELb0ELb0ELb0ELb0ELb1ELb1EEENS1_21CollectiveEpilogueFwdINS6_IJS8_SA_S9_EEENS6_IJNS7_ILi1EEESI_SI_EEESC_SE_Li256ELb0ELb1ELb1ELb0EEENS1_19SingleTileSchedulerILb0ELb1ELb1ELi128EEEEEEEEEvNT_6ParamsE)
        /*01b8*/ 	.word	0x00000000


	//----- nvinfo : EIATTR_MIN_STACK_SIZE
	.align		4
.L_84:
        /*01bc*/ 	.byte	0x04, 0x12
        /*01be*/ 	.short	(.L_86 - .L_85)
	.align		4
.L_85:
        /*01c0*/ 	.word	index@(_ZN7cutlass13device_kernelIN5flash19enable_sm80_to_sm89INS1_16FlashAttnFwdSm80INS1_25CollectiveMainloopFwdSm80ILi8ELi1ELb1EN4cute5tupleIJNS5_1CILi128EEENS7_ILi48EEENS7_ILi256EEEEEELi256ENS_10bfloat16_tEfNS_4arch4Sm80ELb0ELb0ELb0ELb1ELb0ELb0ELb1ELb1EEENS1_21CollectiveEpilogueFwdINS6_IJS8_SA_S9_EEENS6_IJNS7_ILi1EEESI_SI_EEESC_SE_Li256ELb1ELb1ELb1ELb0EEENS1_36VarlenDynamicPersistentTileSchedulerILi128ELi48ELi256ELi256ELb1ELb1ELb0ELb0ELb1ELb1EEEEEEEEEvNT_6ParamsE)
        /*01c4*/ 	.word	0x00000000


	//----- nvinfo : EIATTR_MIN_STACK_SIZE
	.align		4
.L_86:
        /*01c8*/ 	.byte	0x04, 0x12
        /*01ca*/ 	.short	(.L_88 - .L_87)
	.align		4
.L_87:
        /*01cc*/ 	.word	index@(_ZN7cutlass13device_kernelIN5flash19enable_sm80_to_sm89INS1_16FlashAttnFwdSm80INS1_25CollectiveMainloopFwdSm80ILi8ELi1ELb0EN4cute5tupleIJNS5_1CILi128EEENS7_ILi32EEENS7_ILi256EEEEEELi256ENS_10bfloat16_tEfNS_4arch4Sm80ELb0ELb0ELb0ELb1ELb0ELb1ELb1ELb1EEENS1_21CollectiveEpilogueFwdINS6_IJS8_SA_S9_EEENS6_IJNS7_ILi1EEESI_SI_EEESC_SE_Li256ELb1ELb1ELb1ELb0EEENS1_36VarlenDynamicPersistentTileSchedulerILi128ELi32ELi256ELi256ELb1ELb1ELb0ELb0ELb1ELb1EEEEEEEEEvNT_6ParamsE)
        /*01d0*/ 	.word	0x00000000


	//----- nvinfo : EIATTR_MIN_STACK_SIZE
	.align		4
.L_88:
        /*01d4*/ 	.byte	0x04, 0x12
        /*01d6*/ 	.short	(.L_90 - .L_89)
	.align		4
.L_89:
        /*01d8*/ 	.word	index@(_ZN7cutlass13device_kernelIN5flash19enable_sm80_to_sm89INS1_16FlashAttnFwdSm80INS1_25CollectiveMainloopFwdSm80ILi8ELi1ELb1EN4cute5tupleIJNS5_1CILi128EEENS7_ILi48EEENS7_ILi256EEEEEELi256ENS_10bfloat16_tEfNS_4arch4Sm80ELb0ELb1ELb0ELb0ELb0ELb0ELb1ELb1EEENS1_21CollectiveEpilogueFwdINS6_IJS8_SA_S9_EEENS6_IJNS7_ILi1EEESI_SI_EEESC_SE_Li256ELb0ELb1ELb1ELb0EEENS1_19SingleTileSchedulerILb0ELb1ELb1ELi128EEEEEEEEEvNT_6ParamsE)
        /*01dc*/ 	.word	0x00000000


	//----- nvinfo : EIATTR_MIN_STACK_SIZE
	.align		4
.L_90:
        /*01e0*/ 	.byte	0x04, 0x12
        /*01e2*/ 	.short	(.L_92 - .L_91)
	.align		4
.L_91:
        /*01e4*/ 	.word	index@(_ZN7cutlass13device_kernelIN5flash19enable_sm80_to_sm89INS1_16FlashAttnFwdSm80INS1_25CollectiveMainloopFwdSm80ILi8ELi1ELb1EN4cute5tupleIJNS5_1CILi128EEENS7_ILi48EEENS7_ILi256EEEEEELi256ENS_10bfloat16_tEfNS_4arch4Sm80ELb0ELb1ELb0ELb1ELb0ELb0ELb1ELb1EEENS1_21CollectiveEpilogueFwdINS6_IJS8_SA_S9_EEENS6_IJNS7_ILi1EEESI_SI_EEESC_SE_Li256ELb1ELb1ELb1ELb0EEENS1_36VarlenDynamicPersistentTileSchedulerILi128ELi48ELi256ELi256ELb1ELb1ELb0ELb1ELb0ELb1EEEEEEEEEvNT_6ParamsE)
        /*01e8*/ 	.word	0x00000000


	//----- nvinfo : EIATTR_MIN_STACK_SIZE
	.align		4
.L_92:
        /*01ec*/ 	.byte	0x04, 0x12
        /*01ee*/ 	.short	(.L_94 - .L_93)
	.align		4
.L_93:
        /*01f0*/ 	.word	index@(_ZN7cutlass13device_kernelIN5flash19enable_sm80_to_sm89INS1_16FlashAttnFwdSm80INS1_25CollectiveMainloopFwdSm80ILi8ELi1ELb0EN4cute5tupleIJNS5_1CILi128EEENS7_ILi32EEENS7_ILi256EEEEEELi256ENS_10bfloat16_tEfNS_4arch4Sm80ELb0ELb1ELb0ELb1ELb0ELb1ELb1ELb1EEENS1_21CollectiveEpilogueFwdINS6_IJS8_SA_S9_EEENS6_IJNS7_ILi1EEESI_SI_EEESC_SE_Li256ELb1ELb1ELb1ELb0EEENS1_36VarlenDynamicPersistentTileSchedulerILi128ELi32ELi256ELi256ELb1ELb1ELb0ELb1ELb0ELb1EEEEEEEEEvNT_6ParamsE)
        /*01f4*/ 	.word	0x00000000


	//----- nvinfo : EIATTR_MIN_STACK_SIZE
	.align		4
.L_94:
        /*01f8*/ 	.byte	0x04, 0x12
        /*01fa*/ 	.short	(.L_96 - .L_95)
	.align		4
.L_95:
        /*01fc*/ 	.word	index@(_ZN7cutlass13device_kernelIN5flash19enable_sm80_to_sm89INS1_16FlashAttnFwdSm80INS1_25CollectiveMainloopFwdSm80ILi8ELi1ELb1EN4cute5tupleIJNS5_1CILi128EEENS7_ILi64EEENS7_ILi256EEEEEELi256ENS_10bfloat16_tEfNS_4arch4Sm80ELb1ELb0ELb0ELb0ELb0ELb0ELb1ELb1EEENS1_21CollectiveEpilogueFwdINS6_IJS8_SA_S9_EEENS6_IJNS7_ILi1EEESI_SI_EEESC_SE_Li256ELb0ELb1ELb1ELb0EEENS1_30DynamicPersistentTileSchedulerILi256ELi256ELb1ELb1ELb0EEEEEEEEEvNT_6ParamsE)
        /*0200*/ 	.word	0x00000000


	//----- nvinfo : EIATTR_MIN_STACK_SIZE
	.align		4
.L_96:
        /*0204*/ 	.byte	0x04, 0x12
        /*0206*/ 	.short	(.L_98 - .L_97)
	.align		4
.L_97:
        /*0208*/ 	.word	index@(_ZN7cutlass13device_kernelIN5flash19enable_sm80_to_sm89INS1_16FlashAttnFwdSm80INS1_25CollectiveMainloopFwdSm80ILi8ELi1ELb1EN4cute5tupleIJNS5_1CILi128EEENS7_ILi48EEENS7_ILi256EEEEEELi256ENS_10bfloat16_tEfNS_4arch4Sm80ELb1ELb0ELb0ELb1ELb0ELb0ELb1ELb1EEENS1_21CollectiveEpilogueFwdINS6_IJS8_SA_S9_EEENS6_IJNS7_ILi1EEESI_SI_EEESC_SE_Li256ELb1ELb1ELb1ELb0EEENS1_36VarlenDynamicPersistentTileSchedulerILi128ELi48ELi256ELi256ELb1ELb1ELb0ELb1ELb1ELb1EEEEEEEEEvNT_6ParamsE)
        /*020c*/ 	.word	0x00000000


	//----- nvinfo : EIATTR_MIN_STACK_SIZE
	.align		4
.L_98:
        /*0210*/ 	.byte	0x04, 0x12
        /*0212*/ 	.short	(.L_100 - .L_99)
	.align		4
.L_99:
        /*0214*/ 	.word	index@(_ZN7cutlass13device_kernelIN5flash19enable_sm80_to_sm89INS1_16FlashAttnFwdSm80INS1_25CollectiveMainloopFwdSm80ILi8ELi1ELb0EN4cute5tupleIJNS5_1CILi128EEENS7_ILi32EEENS7_ILi256EEEEEELi256ENS_10bfloat16_tEfNS_4arch4Sm80ELb1ELb0ELb0ELb1ELb0ELb1ELb1ELb1EEENS1_21CollectiveEpilogueFwdINS6_IJS8_SA_S9_EEENS6_IJNS7_ILi1EEESI_SI_EEESC_SE_Li256ELb1ELb1ELb1ELb0EEENS1_36VarlenDynamicPersistentTileSchedulerILi128ELi32ELi256ELi256ELb1ELb1ELb0ELb1ELb1ELb1EEEEEEEEEvNT_6ParamsE)
        /*0218*/ 	.word	0x00000000


	//----- nvinfo : EIATTR_MIN_STACK_SIZE
	.align		4
.L_100:
        /*021c*/ 	.byte	0x04, 0x12
        /*021e*/ 	.short	(.L_102 - .L_101)
	.align		4
.L_101:
        /*0220*/ 	.word	index@(_ZN7cutlass13device_kernelIN5flash19enable_sm80_to_sm89INS1_16FlashAttnFwdSm80INS1_25CollectiveMainloopFwdSm80ILi8ELi1ELb0EN4cute5tupleIJNS5_1CILi128EEENS7_ILi96EEENS7_ILi256EEEEEELi256ENS_10bfloat16_tEfNS_4arch4Sm80ELb0ELb0ELb0ELb0ELb0ELb0ELb1ELb1EEENS1_21CollectiveEpilogueFwdINS6_IJS8_SA_S9_EEENS6_IJNS7_ILi1EEESI_SI_EEESC_SE_Li256ELb0ELb1ELb1ELb0EEENS1_19SingleTileSchedulerILb0ELb1ELb1ELi128EEEEEEEEEvNT_6ParamsE)
        /*0224*/ 	.word	0x00000000


	//----- nvinfo : EIATTR_MIN_STACK_SIZE
	.align		4
.L_102:
        /*0228*/ 	.byte	0x04, 0x12
        /*022a*/ 	.short	(.L_104 - .L_103)
	.align		4
.L_103:
        /*022c*/ 	.word	index@(_ZN7cutlass13device_kernelIN5flash19enable_sm80_to_sm89INS1_16FlashAttnFwdSm80INS1_25CollectiveMainloopFwdSm80ILi8ELi1ELb0EN4cute5tupleIJNS5_1CILi128EEENS7_ILi64EEENS7_ILi256EEEEEELi256ENS_10bfloat16_tEfNS_4arch4Sm80ELb0ELb0ELb0ELb1ELb0ELb0ELb1ELb1EEENS1_21CollectiveEpilogueFwdINS6_IJS8_SA_S9_EEENS6_IJNS7_ILi1EEESI_SI_EEESC_SE_Li256ELb1ELb1ELb1ELb0EEENS1_36VarlenDynamicPersistentTileSchedulerILi128ELi64ELi256ELi256ELb1ELb1ELb0ELb0ELb1ELb1EEEEEEEEEvNT_6ParamsE)
        /*0230*/ 	.word	0x00000000


	//----- nvinfo : EIATTR_MIN_STACK_SIZE
	.align		4
.L_104:
        /*0234*/ 	.byte	0x04, 0x12
        /*0236*/ 	.short	(.L_106 - .L_105)
	.align		4
.L_105:
        /*0238*/ 	.word	index@(_ZN7cutlass13device_kernelIN5flash19enable_sm80_to_sm89INS1_16FlashAttnFwdSm80INS1_25CollectiveMainloopFwdSm80ILi8ELi1ELb0EN4cute5tupleIJNS5_1CILi128EEENS7_ILi48EEENS7_ILi256EEEEEELi256ENS_10bfloat16_tEfNS_4arch4Sm80ELb0ELb0ELb0ELb1ELb0ELb1ELb1ELb1EEENS1_21CollectiveEpilogueFwdINS6_IJS8_SA_S9_EEENS6_IJNS7_ILi1EEESI_SI_EEESC_SE_Li256ELb1ELb1ELb1ELb0EEENS1_36VarlenDynamicPersistentTileSchedulerILi128ELi48ELi256ELi256ELb1ELb1ELb0ELb0ELb1ELb1EEEEEEEEEvNT_6ParamsE)
        /*023c*/ 	.word	0x00000000


	//----- nvinfo : EIATTR_MIN_STACK_SIZE
	.align		4
.L_106:
        /*0240*/ 	.byte	0x04, 0x12
        /*0242*/ 	.short	(.L_108 - .L_107)
	.align		4
.L_107:
        /*0244*/ 	.word	index@(_ZN7cutlass13device_kernelIN5flash19enable_sm80_to_sm89INS1_16FlashAttnFwdSm80INS1_25CollectiveMainloopFwdSm80ILi8ELi1ELb0EN4cute5tupleIJNS5_1CILi128EEENS7_ILi64EEENS7_ILi256EEEEEELi256ENS_10bfloat16_tEfNS_4arch4Sm80ELb0ELb1ELb0ELb0ELb0ELb0ELb1ELb1EEENS1_21CollectiveEpilogueFwdINS6_IJS8_SA_S9_EEENS6_IJNS7_ILi1EEESI_SI_EEESC_SE_Li256ELb0ELb1ELb1ELb0EEENS1_19SingleTileSchedulerILb0ELb1ELb1ELi128EEEEEEEEEvNT_6ParamsE)
        /*0248*/ 	.word	0x00000000


	//----- nvinfo : EIATTR_MIN_STACK_SIZE
	.align		4
.L_108:
        /*024c*/ 	.byte	0x04, 0x12
        /*024e*/ 	.short	(.L_110 - .L_109)
	.align		4
.L_109:
        /*0250*/ 	.word	index@(_ZN7cutlass13device_kernelIN5flash19enable_sm80_to_sm89INS1_16FlashAttnFwdSm80INS1_25CollectiveMainloopFwdSm80ILi8ELi1ELb0EN4cute5tupleIJNS5_1CILi128EEENS7_ILi64EEENS7_ILi256EEEEEELi256ENS_10bfloat16_tEfNS_4arch4Sm80ELb0ELb1ELb0ELb1ELb0ELb0ELb1ELb1EEENS1_21CollectiveEpilogueFwdINS6_IJS8_SA_S9_EEENS6_IJNS7_ILi1EEESI_SI_EEESC_SE_Li256ELb1ELb1ELb1ELb0EEENS1_36VarlenDynamicPersistentTileSchedulerILi128ELi64ELi256ELi256ELb1ELb1ELb0ELb1ELb0ELb1EEEEEEEEEvNT_6ParamsE)
        /*0254*/ 	.word	0x00000000


	//----- nvinfo : EIATTR_MIN_STACK_SIZE
	.align		4
.L_110:
        /*0258*/ 	.byte	0x04, 0x12
        /*025a*/ 	.short	(.L_112 - .L_111)
	.align		4
.L_111:
        /*025c*/ 	.word	index@(_ZN7cutlass13device_kernelIN5flash19enable_sm80_to_sm89INS1_16FlashAttnFwdSm80INS1_25CollectiveMainloopFwdSm80ILi8ELi1ELb0EN4cute5tupleIJNS5_1CILi128EEENS7_ILi48EEENS7_ILi256EEEEEELi256ENS_10bfloat16_tEfNS_4arch4Sm80ELb0ELb1ELb0ELb1ELb0ELb1ELb1ELb1EEENS1_21CollectiveEpilogueFwdINS6_IJS8_SA_S9_EEENS6_IJNS7_ILi1EEESI_SI_EEESC_SE_Li256ELb1ELb1ELb1ELb0EEENS1_36VarlenDynamicPersistentTileSchedulerILi128ELi48ELi256ELi256ELb1ELb1ELb0ELb1ELb0ELb1EEEEEEEEEvNT_6ParamsE)
        /*0260*/ 	.word	0x00000000


	//----- nvinfo : EIATTR_MIN_STACK_SIZE
	.align		4
.L_112:
        /*0264*/ 	.byte	0x04, 0x12
        /*0266*/ 	.short	(.L_114 - .L_113)
	.align		4
.L_113:
        /*0268*/ 	.word	index@(_ZN7cutlass13device_kernelIN5flash19enable_sm80_to_sm89INS1_16FlashAttnFwdSm80INS1_25CollectiveMainloopFwdSm80ILi8ELi1ELb0EN4cute5tupleIJNS5_1CILi128EEENS7_ILi96EEENS7_ILi256EEEEEELi256ENS_10bfloat16_tEfNS_4arch4Sm80ELb1ELb0ELb0ELb0ELb0ELb0ELb1ELb1EEENS1_21CollectiveEpilogueFwdINS6_IJS8_SA_S9_EEENS6_IJNS7_ILi1EEESI_SI_EEESC_SE_Li256ELb0ELb1ELb1ELb0EEENS1_30DynamicPersistentTileSchedulerILi256ELi256ELb1ELb1ELb0EEEEEEEEEvNT_6ParamsE)
        /*026c*/ 	.word	0x00000000


	//----- nvinfo : EIATTR_MIN_STACK_SIZE
	.align		4
.L_114:
        /*0270*/ 	.byte	0x04, 0x12
        /*0272*/ 	.short	(.L_116 - .L_115)
	.align		4
.L_115:
        /*0274*/ 	.word	index@(_ZN7cutlass13device_kernelIN5flash19enable_sm80_to_sm89INS1_16FlashAttnFwdSm80INS1_25CollectiveMainloopFwdSm80ILi8ELi1ELb0EN4cute5tupleIJNS5_1CILi128EEENS7_ILi64EEENS7_ILi256EEEEEELi256ENS_10bfloat16_tEfNS_4arch4Sm80ELb1ELb0ELb0ELb1ELb0ELb0ELb1ELb1EEENS1_21CollectiveEpilogueFwdINS6_IJS8_SA_S9_EEENS6_IJNS7_ILi1EEESI_SI_EEESC_SE_Li256ELb1ELb1ELb1ELb0EEENS1_36VarlenDynamicPersistentTileSchedulerILi128ELi64ELi256ELi256ELb1ELb1ELb0ELb1ELb1ELb1EEEEEEEEEvNT_6ParamsE)
        /*0278*/ 	.word	0x00000000


	//----- nvinfo : EIATTR_MIN_STACK_SIZE
	.align		4
.L_116:
        /*027c*/ 	.byte	0x04, 0x12
        /*027e*/ 	.short	(.L_118 - .L_117)
	.align		4
.L_117:
        /*0280*/ 	.word	index@(_ZN7cutlass13device_kernelIN5flash19enable_sm80_to_sm89INS1_16FlashAttnFwdSm80INS1_25CollectiveMainloopFwdSm80ILi8ELi1ELb0EN4cute5tupleIJNS5_1CILi128EEENS7_ILi48EEENS7_ILi256EEEEEELi256ENS_10bfloat16_tEfNS_4arch4Sm80ELb1ELb0ELb0ELb1ELb0ELb1ELb1ELb1EEENS1_21CollectiveEpilogueFwdINS6_IJS8_SA_S9_EEENS6_IJNS7_ILi1EEESI_SI_EEESC_SE_Li256ELb1ELb1ELb1ELb0EEENS1_36VarlenDynamicPersistentTileSchedulerILi128ELi48ELi256ELi256ELb1ELb1ELb0ELb1ELb1ELb1EEEEEEEEEvNT_6ParamsE)
        /*0284*/ 	.word	0x00000000
.L_118:


//--------------------- .nv.compat                --------------------------
	.section	.nv.compat,"",@"SHT_CUDA_COMPAT_INFO"
	.align	4
        /*0000*/ 	.byte	0x02, 0x09, 0x01, 0x00, 0x02, 0x02, 0x01, 0x00, 0x02, 0x05, 0x05, 0x00, 0x03, 0x07, 0x01, 0x01
        /*0010*/ 	.byte	0x02, 0x03, 0x00, 0x00, 0x02, 0x06, 0x01, 0x00, 0x04, 0x0b, 0x08, 0x00, 0x00, 0x00, 0x00, 0x00
        /*0020*/ 	.byte	0x00, 0x00, 0x00, 0x00


//--------------------- .nv.info._ZN7cutlass13device_kernelIN5flash19enable_sm80_to_sm89INS1_16FlashAttnFwdSm80INS1_25CollectiveMainloopFwdSm80ILi8ELi1ELb1EN4cute5tupleIJNS5_1CILi128EEENS7_ILi64EEENS7_ILi256EEEEEELi256ENS_10bfloat16_tEfNS_4arch4Sm80ELb0ELb0ELb0ELb0ELb0ELb0ELb1ELb1EEENS1_21CollectiveEpilogueFwdINS6_IJS8_SA_S9_EEENS6_IJNS7_ILi1EEESI_SI_EEESC_SE_Li256ELb0ELb1ELb1ELb0EEENS1_19SingleTileSchedulerILb0ELb1ELb1ELi128EEEEEEEEEvNT_6ParamsE --------------------------
	.section	.nv.info._ZN7cutlass13device_kernelIN5flash19enable_sm80_to_sm89INS1_16FlashAttnFwdSm80INS1_25CollectiveMainloopFwdSm80ILi8ELi1ELb1EN4cute5tupleIJNS5_1CILi128EEENS7_ILi64EEENS7_ILi256EEEEEELi256ENS_10bfloat16_tEfNS_4arch4Sm80ELb0ELb0ELb0ELb0ELb0ELb0ELb1ELb1EEENS1_21CollectiveEpilogueFwdINS6_IJS8_SA_S9_EEENS6_IJNS7_ILi1EEESI_SI_EEESC_SE_Li256ELb0ELb1ELb1ELb0EEENS1_19SingleTileSchedulerILb0ELb1ELb1ELi128EEEEEEEEEvNT_6ParamsE,"",@"SHT_CUDA_INFO"
	.sectionflags	@""
	.align	4


	//----- nvinfo : EIATTR_CUDA_API_VERSION
	.align		4
        /*0000*/ 	.byte	0x04, 0x37
        /*0002*/ 	.short	(.L_120 - .L_119)
.L_119:
        /*0004*/ 	.word	0x00000082


	//----- nvinfo : EIATTR_KPARAM_INFO
	.align		4
.L_120:
        /*0008*/ 	.byte	0x04, 0x17
        /*000a*/ 	.short	(.L_122 - .L_121)
.L_121:
        /*000c*/ 	.word	0x00000000
        /*0010*/ 	.short	0x0000
        /*0012*/ 	.short	0x0000
        /*0014*/ 	.byte	0x00, 0xf0, 0x61, 0x10


	//----- nvinfo : EIATTR_SPARSE_MMA_MASK
	.align		4
.L_122:
        /*0018*/ 	.byte	0x03, 0x50
        /*001a*/ 	.short	0x0000


	//----- nvinfo : EIATTR_MAXREG_COUNT
	.align		4
        /*001c*/ 	.byte	0x03, 0x1b
        /*001e*/ 	.short	0x00ff


	//----- nvinfo : EIATTR_MERCURY_ISA_VERSION
	.align		4
        /*0020*/ 	.byte	0x03, 0x5f
        /*0022*/ 	.short	0x0101


	//----- nvinfo : EIATTR_EXIT_INSTR_OFFSETS
	.align		4
        /*0024*/ 	.byte	0x04, 0x1c
        /*0026*/ 	.short	(.L_124 - .L_123)


	//   ....[0]....
.L_123:
        /*0028*/ 	.word	0x00000010


	//----- nvinfo : EIATTR_MAX_THREADS
	.align		4
.L_124:
        /*002c*/ 	.byte	0x04, 0x05
        /*002e*/ 	.short	(.L_126 - .L_125)
.L_125:
        /*0030*/ 	.word	0x00000100
        /*0034*/ 	.word	0x00000001
        /*0038*/ 	.word	0x00000001


	//----- nvinfo : EIATTR_CBANK_PARAM_SIZE
	.align		4
.L_126:
        /*003c*/ 	.byte	0x03, 0x19
        /*003e*/ 	.short	0x0418


	//----- nvinfo : EIATTR_PARAM_CBANK
	.align		4
        /*0040*/ 	.byte	0x04, 0x0a
        /*0042*/ 	.short	(.L_128 - .L_127)
	.align		4
.L_127:
        /*0044*/ 	.word	index@(.nv.constant0._ZN7cutlass13device_kernelIN5flash19enable_sm80_to_sm89INS1_16FlashAttnFwdSm80INS1_25CollectiveMainloopFwdSm80ILi8ELi1ELb1EN4cute5tupleIJNS5_1CILi128EEENS7_ILi64EEENS7_ILi256EEEEEELi256ENS_10bfloat16_tEfNS_4arch4Sm80ELb0ELb0ELb0ELb0ELb0ELb0ELb1ELb1EEENS1_21CollectiveEpilogueFwdINS6_IJS8_SA_S9_EEENS6_IJNS7_ILi1EEESI_SI_EEESC_SE_Li256ELb0ELb1ELb1ELb0EEENS1_19SingleTileSchedulerILb0ELb1ELb1ELi128EEEEEEEEEvNT_6ParamsE)
        /*0048*/ 	.short	0x0210
        /*004a*/ 	.short	0x0418


	//----- nvinfo : EIATTR_SW_WAR
	.align		4
.L_128:
        /*004c*/ 	.byte	0x04, 0x36
        /*004e*/ 	.short	(.L_130 - .L_129)
.L_129:
        /*0050*/ 	.word	0x00000008
.L_130:


//--------------------- .nv.info._ZN7cutlass13device_kernelIN5flash19enable_sm80_to_sm89INS1_16FlashAttnFwdSm80INS1_25CollectiveMainloopFwdSm80ILi8ELi1ELb1EN4cute5tupleIJNS5_1CILi128EEENS7_ILi48EEENS7_ILi256EEEEEELi256ENS_10bfloat16_tEfNS_4arch4Sm80ELb0ELb0ELb0ELb1ELb0ELb0ELb1ELb1EEENS1_21CollectiveEpilogueFwdINS6_IJS8_SA_S9_EEENS6_IJNS7_ILi1EEESI_SI_EEESC_SE_Li256ELb1ELb1ELb1ELb0EEENS1_36VarlenDynamicPersistentTileSchedulerILi128ELi48ELi256ELi256ELb1ELb1ELb0ELb0ELb1ELb1EEEEEEEEEvNT_6ParamsE --------------------------
	.section	.nv.info._ZN7cutlass13device_kernelIN5flash19enable_sm80_to_sm89INS1_16FlashAttnFwdSm80INS1_25CollectiveMainloopFwdSm80ILi8ELi1ELb1EN4cute5tupleIJNS5_1CILi128EEENS7_ILi48EEENS7_ILi256EEEEEELi256ENS_10bfloat16_tEfNS_4arch4Sm80ELb0ELb0ELb0ELb1ELb0ELb0ELb1ELb1EEENS1_21CollectiveEpilogueFwdINS6_IJS8_SA_S9_EEENS6_IJNS7_ILi1EEESI_SI_EEESC_SE_Li256ELb1ELb1ELb1ELb0EEENS1_36VarlenDynamicPersistentTileSchedulerILi128ELi48ELi256ELi256ELb1ELb1ELb0ELb0ELb1ELb1EEEEEEEEEvNT_6ParamsE,"",@"SHT_CUDA_INFO"
	.sectionflags	@""
	.align	4


	//----- nvinfo : EIATTR_CUDA_API_VERSION
	.align		4
        /*0000*/ 	.byte	0x04, 0x37
        /*0002*/ 	.short	(.L_132 - .L_131)
.L_131:
        /*0004*/ 	.word	0x00000082


	//----- nvinfo : EIATTR_KPARAM_INFO
	.align		4
.L_132:
        /*0008*/ 	.byte	0x04, 0x17
        /*000a*/ 	.short	(.L_134 - .L_133)
.L_133:
        /*000c*/ 	.word	0x00000000
        /*0010*/ 	.short	0x0000
        /*0012*/ 	.short	0x0000
        /*0014*/ 	.byte	0x00, 0xf0, 0xe1, 0x10


	//----- nvinfo : EIATTR_SPARSE_MMA_MASK
	.align		4
.L_134:
        /*0018*/ 	.byte	0x03, 0x50
        /*001a*/ 	.short	0x0000


	//----- nvinfo : EIATTR_MAXREG_COUNT
	.align		4
        /*001c*/ 	.byte	0x03, 0x1b
        /*001e*/ 	.short	0x00ff


	//----- nvinfo : EIATTR_MERCURY_ISA_VERSION
	.align		4
        /*0020*/ 	.byte	0x03, 0x5f
        /*0022*/ 	.short	0x0101


	//----- nvinfo : EIATTR_EXIT_INSTR_OFFSETS
	.align		4
        /*0024*/ 	.byte	0x04, 0x1c
        /*0026*/ 	.short	(.L_136 - .L_135)


	//   ....[0]....
.L_135:
        /*0028*/ 	.word	0x00000010


	//----- nvinfo : EIATTR_MAX_THREADS
	.align		4
.L_136:
        /*002c*/ 	.byte	0x04, 0x05
        /*002e*/ 	.short	(.L_138 - .L_137)
.L_137:
        /*0030*/ 	.word	0x00000100
        /*0034*/ 	.word	0x00000001
        /*0038*/ 	.word	0x00000001


	//----- nvinfo : EIATTR_CBANK_PARAM_SIZE
	.align		4
.L_138:
        /*003c*/ 	.byte	0x03, 0x19
        /*003e*/ 	.short	0x0438


	//----- nvinfo : EIATTR_PARAM_CBANK
	.align		4
        /*0040*/ 	.byte	0x04, 0x0a
        /*0042*/ 	.short	(.L_140 - .L_139)
	.align		4
.L_139:
        /*0044*/ 	.word	index@(.nv.constant0._ZN7cutlass13device_kernelIN5flash19enable_sm80_to_sm89INS1_16FlashAttnFwdSm80INS1_25CollectiveMainloopFwdSm80ILi8ELi1ELb1EN4cute5tupleIJNS5_1CILi128EEENS7_ILi48EEENS7_ILi256EEEEEELi256ENS_10bfloat16_tEfNS_4arch4Sm80ELb0ELb0ELb0ELb1ELb0ELb0ELb1ELb1EEENS1_21CollectiveEpilogueFwdINS6_IJS8_SA_S9_EEENS6_IJNS7_ILi1EEESI_SI_EEESC_SE_Li256ELb1ELb1ELb1ELb0EEENS1_36VarlenDynamicPersistentTileSchedulerILi128ELi48ELi256ELi256ELb1ELb1ELb0ELb0ELb1ELb1EEEEEEEEEvNT_6ParamsE)
        /*0048*/ 	.short	0x0210
        /*004a*/ 	.short	0x0438


	//----- nvinfo : EIATTR_SW_WAR
	.align		4
.L_140:
        /*004c*/ 	.byte	0x04, 0x36
        /*004e*/ 	.short	(.L_142 - .L_141)
.L_141:
        /*0050*/ 	.word	0x00000008
.L_142:


//--------------------- .nv.info._ZN7cutlass13device_kernelIN5flash19enable_sm80_to_sm89INS1_16FlashAttnFwdSm80INS1_25CollectiveMainloopFwdSm80ILi8ELi1ELb0EN4cute5tupleIJNS5_1CILi128EEENS7_ILi32EEENS7_ILi256EEEEEELi256ENS_10bfloat16_tEfNS_4arch4Sm80ELb0ELb0ELb0ELb1ELb0ELb1ELb1ELb1EEENS1_21CollectiveEpilogueFwdINS6_IJS8_SA_S9_EEENS6_IJNS7_ILi1EEESI_SI_EEESC_SE_Li256ELb1ELb1ELb1ELb0EEENS1_36VarlenDynamicPersistentTileSchedulerILi128ELi32ELi256ELi256ELb1ELb1ELb0ELb0ELb1ELb1EEEEEEEEEvNT_6ParamsE --------------------------
	.section	.nv.info._ZN7cutlass13device_kernelIN5flash19enable_sm80_to_sm89INS1_16FlashAttnFwdSm80INS1_25CollectiveMainloopFwdSm80ILi8ELi1ELb0EN4cute5tupleIJNS5_1CILi128EEENS7_ILi32EEENS7_ILi256EEEEEELi256ENS_10bfloat16_tEfNS_4arch4Sm80ELb0ELb0ELb0ELb1ELb0ELb1ELb1ELb1EEENS1_21CollectiveEpilogueFwdINS6_IJS8_SA_S9_EEENS6_IJNS7_ILi1EEESI_SI_EEESC_SE_Li256ELb1ELb1ELb1ELb0EEENS1_36VarlenDynamicPersistentTileSchedulerILi128ELi32ELi256ELi256ELb1ELb1ELb0ELb0ELb1ELb1EEEEEEEEEvNT_6ParamsE,"",@"SHT_CUDA_INFO"
	.sectionflags	@""
	.align	4


	//----- nvinfo : EIATTR_CUDA_API_VERSION
	.align		4
        /*0000*/ 	.byte	0x04, 0x37
        /*0002*/ 	.short	(.L_144 - .L_143)
.L_143:
        /*0004*/ 	.word	0x00000082


	//----- nvinfo : EIATTR_KPARAM_INFO
	.align		4
.L_144:
        /*0008*/ 	.byte	0x04, 0x17
        /*000a*/ 	.short	(.L_146 - .L_145)
.L_145:
        /*000c*/ 	.word	0x00000000
        /*0010*/ 	.short	0x0000
        /*0012*/ 	.short	0x0000
        /*0014*/ 	.byte	0x00, 0xf0, 0xe1, 0x10


	//----- nvinfo : EIATTR_SPARSE_MMA_MASK
	.align		4
.L_146:
        /*0018*/ 	.byte	0x03, 0x50
        /*001a*/ 	.short	0x0000


	//----- nvinfo : EIATTR_MAXREG_COUNT
	.align		4
        /*001c*/ 	.byte	0x03, 0x1b
        /*001e*/ 	.short	0x00ff


	//----- nvinfo : EIATTR_MERCURY_ISA_VERSION
	.align		4
        /*0020*/ 	.byte	0x03, 0x5f
        /*0022*/ 	.short	0x0101


	//----- nvinfo : EIATTR_EXIT_INSTR_OFFSETS
	.align		4
        /*0024*/ 	.byte	0x04, 0x1c
        /*0026*/ 	.short	(.L_148 - .L_147)


	//   ....[0]....
.L_147:
        /*0028*/ 	.word	0x00000010


	//----- nvinfo : EIATTR_MAX_THREADS
	.align		4
.L_148:
        /*002c*/ 	.byte	0x04, 0x05
        /*002e*/ 	.short	(.L_150 - .L_149)
.L_149:
        /*0030*/ 	.word	0x00000100
        /*0034*/ 	.word	0x00000001
        /*0038*/ 	.word	0x00000001


	//----- nvinfo : EIATTR_CBANK_PARAM_SIZE
	.align		4
.L_150:
        /*003c*/ 	.byte	0x03, 0x19
        /*003e*/ 	.short	0x0438


	//----- nvinfo : EIATTR_PARAM_CBANK
	.align		4
        /*0040*/ 	.byte	0x04, 0x0a
        /*0042*/ 	.short	(.L_152 - .L_151)
	.align		4
.L_151:
        /*0044*/ 	.word	index@(.nv.constant0._ZN7cutlass13device_kernelIN5flash19enable_sm80_to_sm89INS1_16FlashAttnFwdSm80INS1_25CollectiveMainloopFwdSm80ILi8ELi1ELb0EN4cute5tupleIJNS5_1CILi128EEENS7_ILi32EEENS7_ILi256EEEEEELi256ENS_10bfloat16_tEfNS_4arch4Sm80ELb0ELb0ELb0ELb1ELb0ELb1ELb1ELb1EEENS1_21CollectiveEpilogueFwdINS6_IJS8_SA_S9_EEENS6_IJNS7_ILi1EEESI_SI_EEESC_SE_Li256ELb1ELb1ELb1ELb0EEENS1_36VarlenDynamicPersistentTileSchedulerILi128ELi32ELi256ELi256ELb1ELb1ELb0ELb0ELb1ELb1EEEEEEEEEvNT_6ParamsE)
        /*0048*/ 	.short	0x0210
        /*004a*/ 	.short	0x0438


	//----- nvinfo : EIATTR_SW_WAR
	.align		4
.L_152:
        /*004c*/ 	.byte	0x04, 0x36
        /*004e*/ 	.short	(.L_154 - .L_153)
.L_153:
        /*0050*/ 	.word	0x00000008
.L_154:


//--------------------- .nv.info._ZN7cutlass13device_kernelIN5flash19enable_sm80_to_sm89INS1_16FlashAttnFwdSm80INS1_25CollectiveMainloopFwdSm80ILi8ELi1ELb1EN4cute5tupleIJNS5_1CILi128EEENS7_ILi48EEENS7_ILi256EEEEEELi256ENS_10bfloat16_tEfNS_4arch4Sm80ELb0ELb1ELb0ELb0ELb0ELb0ELb1ELb1EEENS1_21CollectiveEpilogueFwdINS6_IJS8_SA_S9_EEENS6_IJNS7_ILi1EEESI_SI_EEESC_SE_Li256ELb0ELb1ELb1ELb0EEENS1_19SingleTileSchedulerILb0ELb1ELb1ELi128EEEEEEEEEvNT_6ParamsE --------------------------
	.section	.nv.info._ZN7cutlass13device_kernelIN5flash19enable_sm80_to_sm89INS1_16FlashAttnFwdSm80INS1_25CollectiveMainloopFwdSm80ILi8ELi1ELb1EN4cute5tupleIJNS5_1CILi128EEENS7_ILi48EEENS7_ILi256EEEEEELi256ENS_10bfloat16_tEfNS_4arch4Sm80ELb0ELb1ELb0ELb0ELb0ELb0ELb1ELb1EEENS1_21CollectiveEpilogueFwdINS6_IJS8_SA_S9_EEENS6_IJNS7_ILi1EEESI_SI_EEESC_SE_Li256ELb0ELb1ELb1ELb0EEENS1_19SingleTileSchedulerILb0ELb1ELb1ELi128EEEEEEEEEvNT_6ParamsE,"",@"SHT_CUDA_INFO"
	.sectionflags	@""
	.align	4


	//----- nvinfo : EIATTR_CUDA_API_VERSION
	.align		4
        /*0000*/ 	.byte	0x04, 0x37
        /*0002*/ 	.short	(.L_156 - .L_155)
.L_155:
        /*0004*/ 	.word	0x00000082


	//----- nvinfo : EIATTR_KPARAM_INFO
	.align		4
.L_156:
        /*0008*/ 	.byte	0x04, 0x17
        /*000a*/ 	.short	(.L_158 - .L_157)
.L_157:
        /*000c*/ 	.word	0x00000000
        /*0010*/ 	.short	0x0000
        /*0012*/ 	.short	0x0000
        /*0014*/ 	.byte	0x00, 0xf0, 0x61, 0x10


	//----- nvinfo : EIATTR_SPARSE_MMA_MASK
	.align		4
.L_158:
        /*0018*/ 	.byte	0x03, 0x50
        /*001a*/ 	.short	0x0000


	//----- nvinfo : EIATTR_MAXREG_COUNT
	.align		4
        /*001c*/ 	.byte	0x03, 0x1b
        /*001e*/ 	.short	0x00ff


	//----- nvinfo : EIATTR_MERCURY_ISA_VERSION
	.align		4
        /*0020*/ 	.byte	0x03, 0x5f
        /*0022*/ 	.short	0x0101


	//----- nvinfo : EIATTR_EXIT_INSTR_OFFSETS
	.align		4
        /*0024*/ 	.byte	0x04, 0x1c
        /*0026*/ 	.short	(.L_160 - .L_159)


	//   ....[0]....
.L_159:
        /*0028*/ 	.word	0x00000010


	//----- nvinfo : EIATTR_MAX_THREADS
	.align		4
.L_160:
        /*002c*/ 	.byte	0x04, 0x05
        /*002e*/ 	.short	(.L_162 - .L_161)
.L_161:
        /*0030*/ 	.word	0x00000100
        /*0034*/ 	.word	0x00000001
        /*0038*/ 	.word	0x00000001


	//----- nvinfo : EIATTR_CBANK_PARAM_SIZE
	.align		4
.L_162:
        /*003c*/ 	.byte	0x03, 0x19
        /*003e*/ 	.short	0x0418


	//----- nvinfo : EIATTR_PARAM_CBANK
	.align		4
        /*0040*/ 	.byte	0x04, 0x0a
        /*0042*/ 	.short	(.L_164 - .L_163)
	.align		4
.L_163:
        /*0044*/ 	.word	index@(.nv.constant0._ZN7cutlass13device_kernelIN5flash19enable_sm80_to_sm89INS1_16FlashAttnFwdSm80INS1_25CollectiveMainloopFwdSm80ILi8ELi1ELb1EN4cute5tupleIJNS5_1CILi128EEENS7_ILi48EEENS7_ILi256EEEEEELi256ENS_10bfloat16_tEfNS_4arch4Sm80ELb0ELb1ELb0ELb0ELb0ELb0ELb1ELb1EEENS1_21CollectiveEpilogueFwdINS6_IJS8_SA_S9_EEENS6_IJNS7_ILi1EEESI_SI_EEESC_SE_Li256ELb0ELb1ELb1ELb0EEENS1_19SingleTileSchedulerILb0ELb1ELb1ELi128EEEEEEEEEvNT_6ParamsE)
        /*0048*/ 	.short	0x0210
        /*004a*/ 	.short	0x0418


	//----- nvinfo : EIATTR_SW_WAR
	.align		4
.L_164:
        /*004c*/ 	.byte	0x04, 0x36
        /*004e*/ 	.short	(.L_166 - .L_165)
.L_165:
        /*0050*/ 	.word	0x00000008
.L_166:


//--------------------- .nv.info._ZN7cutlass13device_kernelIN5flash19enable_sm80_to_sm89INS1_16FlashAttnFwdSm80INS1_25CollectiveMainloopFwdSm80ILi8ELi1ELb1EN4cute5tupleIJNS5_1CILi128EEENS7_ILi48EEENS7_ILi256EEEEEELi256ENS_10bfloat16_tEfNS_4arch4Sm80ELb0ELb1ELb0ELb1ELb0ELb0ELb1ELb1EEENS1_21CollectiveEpilogueFwdINS6_IJS8_SA_S9_EEENS6_IJNS7_ILi1EEESI_SI_EEESC_SE_Li256ELb1ELb1ELb1ELb0EEENS1_36VarlenDynamicPersistentTileSchedulerILi128ELi48ELi256ELi256ELb1ELb1ELb0ELb1ELb0ELb1EEEEEEEEEvNT_6ParamsE --------------------------
	.section	.nv.info._ZN7cutlass13device_kernelIN5flash19enable_sm80_to_sm89INS1_16FlashAttnFwdSm80INS1_25CollectiveMainloopFwdSm80ILi8ELi1ELb1EN4cute5tupleIJNS5_1CILi128EEENS7_ILi48EEENS7_ILi256EEEEEELi256ENS_10bfloat16_tEfNS_4arch4Sm80ELb0ELb1ELb0ELb1ELb0ELb0ELb1ELb1EEENS1_21CollectiveEpilogueFwdINS6_IJS8_SA_S9_EEENS6_IJNS7_ILi1EEESI_SI_EEESC_SE_Li256ELb1ELb1ELb1ELb0EEENS1_36VarlenDynamicPersistentTileSchedulerILi128ELi48ELi256ELi256ELb1ELb1ELb0ELb1ELb0ELb1EEEEEEEEEvNT_6ParamsE,"",@"SHT_CUDA_INFO"
	.sectionflags	@""
	.align	4


	//----- nvinfo : EIATTR_CUDA_API_VERSION
	.align		4
        /*0000*/ 	.byte	0x04, 0x37
        /*0002*/ 	.short	(.L_168 - .L_167)
.L_167:
        /*0004*/ 	.word	0x00000082


	//----- nvinfo : EIATTR_KPARAM_INFO
	.align		4
.L_168:
        /*0008*/ 	.byte	0x04, 0x17
        /*000a*/ 	.short	(.L_170 - .L_169)
.L_169:
        /*000c*/ 	.word	0x00000000
        /*0010*/ 	.short	0x0000
        /*0012*/ 	.short	0x0000
        /*0014*/ 	.byte	0x00, 0xf0, 0xe1, 0x10


	//----- nvinfo : EIATTR_SPARSE_MMA_MASK
	.align		4
.L_170:
        /*0018*/ 	.byte	0x03, 0x50
        /*001a*/ 	.short	0x0000


	//----- nvinfo : EIATTR_MAXREG_COUNT
	.align		4
        /*001c*/ 	.byte	0x03, 0x1b
        /*001e*/ 	.short	0x00ff


	//----- nvinfo : EIATTR_MERCURY_ISA_VERSION
	.align		4
        /*0020*/ 	.byte	0x03, 0x5f
        /*0022*/ 	.short	0x0101


	//----- nvinfo : EIATTR_EXIT_INSTR_OFFSETS
	.align		4
        /*0024*/ 	.byte	0x04, 0x1c
        /*0026*/ 	.short	(.L_172 - .L_171)


	//   ....[0]....
.L_171:
        /*0028*/ 	.word	0x00000010


	//----- nvinfo : EIATTR_MAX_THREADS
	.align		4
.L_172:
        /*002c*/ 	.byte	0x04, 0x05
        /*002e*/ 	.short	(.L_174 - .L_173)
.L_173:
        /*0030*/ 	.word	0x00000100
        /*0034*/ 	.word	0x00000001
        /*0038*/ 	.word	0x00000001


	//----- nvinfo : EIATTR_CBANK_PARAM_SIZE
	.align		4
.L_174:
        /*003c*/ 	.byte	0x03, 0x19
        /*003e*/ 	.short	0x0438


	//----- nvinfo : EIATTR_PARAM_CBANK
	.align		4
        /*0040*/ 	.byte	0x04, 0x0a
        /*0042*/ 	.short	(.L_176 - .L_175)
	.align		4
.L_175:
        /*0044*/ 	.word	index@(.nv.constant0._ZN7cutlass13device_kernelIN5flash19enable_sm80_to_sm89INS1_16FlashAttnFwdSm80INS1_25CollectiveMainloopFwdSm80ILi8ELi1ELb1EN4cute5tupleIJNS5_1CILi128EEENS7_ILi48EEENS7_ILi256EEEEEELi256ENS_10bfloat16_tEfNS_4arch4Sm80ELb0ELb1ELb0ELb1ELb0ELb0ELb1ELb1EEENS1_21CollectiveEpilogueFwdINS6_IJS8_SA_S9_EEENS6_IJNS7_ILi1EEESI_SI_EEESC_SE_Li256ELb1ELb1ELb1ELb0EEENS1_36VarlenDynamicPersistentTileSchedulerILi128ELi48ELi256ELi256ELb1ELb1ELb0ELb1ELb0ELb1EEEEEEEEEvNT_6ParamsE)
        /*0048*/ 	.short	0x0210
        /*004a*/ 	.short	0x0438


	//----- nvinfo : EIATTR_SW_WAR
	.align		4
.L_176:
        /*004c*/ 	.byte	0x04, 0x36
        /*004e*/ 	.short	(.L_178 - .L_177)
.L_177:
        /*0050*/ 	.word	0x00000008
.L_178:


//--------------------- .nv.info._ZN7cutlass13device_kernelIN5flash19enable_sm80_to_sm89INS1_16FlashAttnFwdSm80INS1_25CollectiveMainloopFwdSm80ILi8ELi1ELb0EN4cute5tupleIJNS5_1CILi128EEENS7_ILi32EEENS7_ILi256EEEEEELi256ENS_10bfloat16_tEfNS_4arch4Sm80ELb0ELb1ELb0ELb1ELb0ELb1ELb1ELb1EEENS1_21CollectiveEpilogueFwdINS6_IJS8_SA_S9_EEENS6_IJNS7_ILi1EEESI_SI_EEESC_SE_Li256ELb1ELb1ELb1ELb0EEENS1_36VarlenDynamicPersistentTileSchedulerILi128ELi32ELi256ELi256ELb1ELb1ELb0ELb1ELb0ELb1EEEEEEEEEvNT_6ParamsE --------------------------
	.section	.nv.info._ZN7cutlass13device_kernelIN5flash19enable_sm80_to_sm89INS1_16FlashAttnFwdSm80INS1_25CollectiveMainloopFwdSm80ILi8ELi1ELb0EN4cute5tupleIJNS5_1CILi128EEENS7_ILi32EEENS7_ILi256EEEEEELi256ENS_10bfloat16_tEfNS_4arch4Sm80ELb0ELb1ELb0ELb1ELb0ELb1ELb1ELb1EEENS1_21CollectiveEpilogueFwdINS6_IJS8_SA_S9_EEENS6_IJNS7_ILi1EEESI_SI_EEESC_SE_Li256ELb1ELb1ELb1ELb0EEENS1_36VarlenDynamicPersistentTileSchedulerILi128ELi32ELi256ELi256ELb1ELb1ELb0ELb1ELb0ELb1EEEEEEEEEvNT_6ParamsE,"",@"SHT_CUDA_INFO"
	.sectionflags	@""
	.align	4


	//----- nvinfo : EIATTR_CUDA_API_VERSION
	.align		4
        /*0000*/ 	.byte	0x04, 0x37
        /*0002*/ 	.short	(.L_180 - .L_179)
.L_179:
        /*0004*/ 	.word	0x00000082


	//----- nvinfo : EIATTR_KPARAM_INFO
	.align		4
.L_180:
        /*0008*/ 	.byte	0x04, 0x17
        /*000a*/ 	.short	(.L_182 - .L_181)
.L_181:
        /*000c*/ 	.word	0x00000000
        /*0010*/ 	.short	0x0000
        /*0012*/ 	.short	0x0000
        /*0014*/ 	.byte	0x00, 0xf0, 0xe1, 0x10


	//----- nvinfo : EIATTR_SPARSE_MMA_MASK
	.align		4
.L_182:
        /*0018*/ 	.byte	0x03, 0x50
        /*001a*/ 	.short	0x0000


	//----- nvinfo : EIATTR_MAXREG_COUNT
	.align		4
        /*001c*/ 	.byte	0x03, 0x1b
        /*001e*/ 	.short	0x00ff


	//----- nvinfo : EIATTR_MERCURY_ISA_VERSION
	.align		4
        /*0020*/ 	.byte	0x03, 0x5f
        /*0022*/ 	.short	0x0101


	//----- nvinfo : EIATTR_EXIT_INSTR_OFFSETS
	.align		4
        /*0024*/ 	.byte	0x04, 0x1c
        /*0026*/ 	.short	(.L_184 - .L_183)


	//   ....[0]....
.L_183:
        /*0028*/ 	.word	0x00000010


	//----- nvinfo : EIATTR_MAX_THREADS
	.align		4
.L_184:
        /*002c*/ 	.byte	0x04, 0x05
        /*002e*/ 	.short	(.L_186 - .L_185)
.L_185:
        /*0030*/ 	.word	0x00000100
        /*0034*/ 	.word	0x00000001
        /*0038*/ 	.word	0x00000001


	//----- nvinfo : EIATTR_CBANK_PARAM_SIZE
	.align		4
.L_186:
        /*003c*/ 	.byte	0x03, 0x19
        /*003e*/ 	.short	0x0438


	//----- nvinfo : EIATTR_PARAM_CBANK
	.align		4
        /*0040*/ 	.byte	0x04, 0x0a
        /*0042*/ 	.short	(.L_188 - .L_187)
	.align		4
.L_187:
        /*0044*/ 	.word	index@(.nv.constant0._ZN7cutlass13device_kernelIN5flash19enable_sm80_to_sm89INS1_16FlashAttnFwdSm80INS1_25CollectiveMainloopFwdSm80ILi8ELi1ELb0EN4cute5tupleIJNS5_1CILi128EEENS7_ILi32EEENS7_ILi256EEEEEELi256ENS_10bfloat16_tEfNS_4arch4Sm80ELb0ELb1ELb0ELb1ELb0ELb1ELb1ELb1EEENS1_21CollectiveEpilogueFwdINS6_IJS8_SA_S9_EEENS6_IJNS7_ILi1EEESI_SI_EEESC_SE_Li256ELb1ELb1ELb1ELb0EEENS1_36VarlenDynamicPersistentTileSchedulerILi128ELi32ELi256ELi256ELb1ELb1ELb0ELb1ELb0ELb1EEEEEEEEEvNT_6ParamsE)
        /*0048*/ 	.short	0x0210
        /*004a*/ 	.short	0x0438


	//----- nvinfo : EIATTR_SW_WAR
	.align		4
.L_188:
        /*004c*/ 	.byte	0x04, 0x36
        /*004e*/ 	.short	(.L_190 - .L_189)
.L_189:
        /*0050*/ 	.word	0x00000008
.L_190:


//--------------------- .nv.info._ZN7cutlass13device_kernelIN5flash19enable_sm80_to_sm89INS1_16FlashAttnFwdSm80INS1_25CollectiveMainloopFwdSm80ILi8ELi1ELb1EN4cute5tupleIJNS5_1CILi128EEENS7_ILi64EEENS7_ILi256EEEEEELi256ENS_10bfloat16_tEfNS_4arch4Sm80ELb1ELb0ELb0ELb0ELb0ELb0ELb1ELb1EEENS1_21CollectiveEpilogueFwdINS6_IJS8_SA_S9_EEENS6_IJNS7_ILi1EEESI_SI_EEESC_SE_Li256ELb0ELb1ELb1ELb0EEENS1_30DynamicPersistentTileSchedulerILi256ELi256ELb1ELb1ELb0EEEEEEEEEvNT_6ParamsE --------------------------
	.section	.nv.info._ZN7cutlass13device_kernelIN5flash19enable_sm80_to_sm89INS1_16FlashAttnFwdSm80INS1_25CollectiveMainloopFwdSm80ILi8ELi1ELb1EN4cute5tupleIJNS5_1CILi128EEENS7_ILi64EEENS7_ILi256EEEEEELi256ENS_10bfloat16_tEfNS_4arch4Sm80ELb1ELb0ELb0ELb0ELb0ELb0ELb1ELb1EEENS1_21CollectiveEpilogueFwdINS6_IJS8_SA_S9_EEENS6_IJNS7_ILi1EEESI_SI_EEESC_SE_Li256ELb0ELb1ELb1ELb0EEENS1_30DynamicPersistentTileSchedulerILi256ELi256ELb1ELb1ELb0EEEEEEEEEvNT_6ParamsE,"",@"SHT_CUDA_INFO"
	.sectionflags	@""
	.align	4


	//----- nvinfo : EIATTR_CUDA_API_VERSION
	.align		4
        /*0000*/ 	.byte	0x04, 0x37
        /*0002*/ 	.short	(.L_192 - .L_191)
.L_191:
        /*0004*/ 	.word	0x00000082


	//----- nvinfo : EIATTR_KPARAM_INFO
	.align		4
.L_192:
        /*0008*/ 	.byte	0x04, 0x17
        /*000a*/ 	.short	(.L_194 - .L_193)
.L_193:
        /*000c*/ 	.word	0x00000000
        /*0010*/ 	.short	0x0000
        /*0012*/ 	.short	0x0000
        /*0014*/ 	.byte	0x00, 0xf0, 0xa1, 0x10


	//----- nvinfo : EIATTR_SPARSE_MMA_MASK
	.align		4
.L_194:
        /*0018*/ 	.byte	0x03, 0x50
        /*001a*/ 	.short	0x0000


	//----- nvinfo : EIATTR_MAXREG_COUNT
	.align		4
        /*001c*/ 	.byte	0x03, 0x1b
        /*001e*/ 	.short	0x00ff


	//----- nvinfo : EIATTR_MERCURY_ISA_VERSION
	.align		4
        /*0020*/ 	.byte	0x03, 0x5f
        /*0022*/ 	.short	0x0101


	//----- nvinfo : EIATTR_EXIT_INSTR_OFFSETS
	.align		4
        /*0024*/ 	.byte	0x04, 0x1c
        /*0026*/ 	.short	(.L_196 - .L_195)


	//   ....[0]....
.L_195:
        /*0028*/ 	.word	0x00000010


	//----- nvinfo : EIATTR_MAX_THREADS
	.align		4
.L_196:
        /*002c*/ 	.byte	0x04, 0x05
        /*002e*/ 	.short	(.L_198 - .L_197)
.L_197:
        /*0030*/ 	.word	0x00000100
        /*0034*/ 	.word	0x00000001
        /*0038*/ 	.word	0x00000001


	//----- nvinfo : EIATTR_CBANK_PARAM_SIZE
	.align		4
.L_198:
        /*003c*/ 	.byte	0x03, 0x19
        /*003e*/ 	.short	0x0428


	//----- nvinfo : EIATTR_PARAM_CBANK
	.align		4
        /*0040*/ 	.byte	0x04, 0x0a
        /*0042*/ 	.short	(.L_200 - .L_199)
	.align		4
.L_199:
        /*0044*/ 	.word	index@(.nv.constant0._ZN7cutlass13device_kernelIN5flash19enable_sm80_to_sm89INS1_16FlashAttnFwdSm80INS1_25CollectiveMainloopFwdSm80ILi8ELi1ELb1EN4cute5tupleIJNS5_1CILi128EEENS7_ILi64EEENS7_ILi256EEEEEELi256ENS_10bfloat16_tEfNS_4arch4Sm80ELb1ELb0ELb0ELb0ELb0ELb0ELb1ELb1EEENS1_21CollectiveEpilogueFwdINS6_IJS8_SA_S9_EEENS6_IJNS7_ILi1EEESI_SI_EEESC_SE_Li256ELb0ELb1ELb1ELb0EEENS1_30DynamicPersistentTileSchedulerILi256ELi256ELb1ELb1ELb0EEEEEEEEEvNT_6ParamsE)
        /*0048*/ 	.short	0x0210
        /*004a*/ 	.short	0x0428


	//----- nvinfo : EIATTR_SW_WAR
	.align		4
.L_200:
        /*004c*/ 	.byte	0x04, 0x36
        /*004e*/ 	.short	(.L_202 - .L_201)
.L_201:
        /*0050*/ 	.word	0x00000008
.L_202:


//--------------------- .nv.info._ZN7cutlass13device_kernelIN5flash19enable_sm80_to_sm89INS1_16FlashAttnFwdSm80INS1_25CollectiveMainloopFwdSm80ILi8ELi1ELb1EN4cute5tupleIJNS5_1CILi128EEENS7_ILi48EEENS7_ILi256EEEEEELi256ENS_10bfloat16_tEfNS_4arch4Sm80ELb1ELb0ELb0ELb1ELb0ELb0ELb1ELb1EEENS1_21CollectiveEpilogueFwdINS6_IJS8_SA_S9_EEENS6_IJNS7_ILi1EEESI_SI_EEESC_SE_Li256ELb1ELb1ELb1ELb0EEENS1_36VarlenDynamicPersistentTileSchedulerILi128ELi48ELi256ELi256ELb1ELb1ELb0ELb1ELb1ELb1EEEEEEEEEvNT_6ParamsE --------------------------
	.section	.nv.info._ZN7cutlass13device_kernelIN5flash19enable_sm80_to_sm89INS1_16FlashAttnFwdSm80INS1_25CollectiveMainloopFwdSm80ILi8ELi1ELb1EN4cute5tupleIJNS5_1CILi128EEENS7_ILi48EEENS7_ILi256EEEEEELi256ENS_10bfloat16_tEfNS_4arch4Sm80ELb1ELb0ELb0ELb1ELb0ELb0ELb1ELb1EEENS1_21CollectiveEpilogueFwdINS6_IJS8_SA_S9_EEENS6_IJNS7_ILi1EEESI_SI_EEESC_SE_Li256ELb1ELb1ELb1ELb0EEENS1_36VarlenDynamicPersistentTileSchedulerILi128ELi48ELi256ELi256ELb1ELb1ELb0ELb1ELb1ELb1EEEEEEEEEvNT_6ParamsE,"",@"SHT_CUDA_INFO"
	.sectionflags	@""
	.align	4


	//----- nvinfo : EIATTR_CUDA_API_VERSION
	.align		4
        /*0000*/ 	.byte	0x04, 0x37
        /*0002*/ 	.short	(.L_204 - .L_203)
.L_203:
        /*0004*/ 	.word	0x00000082


	//----- nvinfo : EIATTR_KPARAM_INFO
	.align		4
.L_204:
        /*0008*/ 	.byte	0x04, 0x17
        /*000a*/ 	.short	(.L_206 - .L_205)
.L_205:
        /*000c*/ 	.word	0x00000000
        /*0010*/ 	.short	0x0000
        /*0012*/ 	.short	0x0000
        /*0014*/ 	.byte	0x00, 0xf0, 0xe1, 0x10


	//----- nvinfo : EIATTR_SPARSE_MMA_MASK
	.align		4
.L_206:
        /*0018*/ 	.byte	0x03, 0x50
        /*001a*/ 	.short	0x0000


	//----- nvinfo : EIATTR_MAXREG_COUNT
	.align		4
        /*001c*/ 	.byte	0x03, 0x1b
        /*001e*/ 	.short	0x00ff


	//----- nvinfo : EIATTR_MERCURY_ISA_VERSION
	.align		4
        /*0020*/ 	.byte	0x03, 0x5f
        /*0022*/ 	.short	0x0101


	//----- nvinfo : EIATTR_EXIT_INSTR_OFFSETS
	.align		4
        /*0024*/ 	.byte	0x04, 0x1c
        /*0026*/ 	.short	(.L_208 - .L_207)


	//   ....[0]....
.L_207:
        /*0028*/ 	.word	0x00000010


	//----- nvinfo : EIATTR_MAX_THREADS
	.align		4
.L_208:
        /*002c*/ 	.byte	0x04, 0x05
        /*002e*/ 	.short	(.L_210 - .L_209)
.L_209:
        /*0030*/ 	.word	0x00000100
        /*0034*/ 	.word	0x00000001
        /*0038*/ 	.word	0x00000001


	//----- nvinfo : EIATTR_CBANK_PARAM_SIZE
	.align		4
.L_210:
        /*003c*/ 	.byte	0x03, 0x19
        /*003e*/ 	.short	0x0438


	//----- nvinfo : EIATTR_PARAM_CBANK
	.align		4
        /*0040*/ 	.byte	0x04, 0x0a
        /*0042*/ 	.short	(.L_212 - .L_211)
	.align		4
.L_211:
        /*0044*/ 	.word	index@(.nv.constant0._ZN7cutlass13device_kernelIN5flash19enable_sm80_to_sm89INS1_16FlashAttnFwdSm80INS1_25CollectiveMainloopFwdSm80ILi8ELi1ELb1EN4cute5tupleIJNS5_1CILi128EEENS7_ILi48EEENS7_ILi256EEEEEELi256ENS_10bfloat16_tEfNS_4arch4Sm80ELb1ELb0ELb0ELb1ELb0ELb0ELb1ELb1EEENS1_21CollectiveEpilogueFwdINS6_IJS8_SA_S9_EEENS6_IJNS7_ILi1EEESI_SI_EEESC_SE_Li256ELb1ELb1ELb1ELb0EEENS1_36VarlenDynamicPersistentTileSchedulerILi128ELi48ELi256ELi256ELb1ELb1ELb0ELb1ELb1ELb1EEEEEEEEEvNT_6ParamsE)
        /*0048*/ 	.short	0x0210
        /*004a*/ 	.short	0x0438


	//----- nvinfo : EIATTR_SW_WAR
	.align		4
.L_212:
        /*004c*/ 	.byte	0x04, 0x36
        /*004e*/ 	.short	(.L_214 - .L_213)
.L_213:
        /*0050*/ 	.word	0x00000008
.L_214:


//--------------------- .nv.info._ZN7cutlass13device_kernelIN5flash19enable_sm80_to_sm89INS1_16FlashAttnFwdSm80INS1_25CollectiveMainloopFwdSm80ILi8ELi1ELb0EN4cute5tupleIJNS5_1CILi128EEENS7_ILi32EEENS7_ILi256EEEEEELi256ENS_10bfloat16_tEfNS_4arch4Sm80ELb1ELb0ELb0ELb1ELb0ELb1ELb1ELb1EEENS1_21CollectiveEpilogueFwdINS6_IJS8_SA_S9_EEENS6_IJNS7_ILi1EEESI_SI_EEESC_SE_Li256ELb1ELb1ELb1ELb0EEENS1_36VarlenDynamicPersistentTileSchedulerILi128ELi32ELi256ELi256ELb1ELb1ELb0ELb1ELb1ELb1EEEEEEEEEvNT_6ParamsE --------------------------
	.section	.nv.info._ZN7cutlass13device_kernelIN5flash19enable_sm80_to_sm89INS1_16FlashAttnFwdSm80INS1_25CollectiveMainloopFwdSm80ILi8ELi1ELb0EN4cute5tupleIJNS5_1CILi128EEENS7_ILi32EEENS7_ILi256EEEEEELi256ENS_10bfloat16_tEfNS_4arch4Sm80ELb1ELb0ELb0ELb1ELb0ELb1ELb1ELb1EEENS1_21CollectiveEpilogueFwdINS6_IJS8_SA_S9_EEENS6_IJNS7_ILi1EEESI_SI_EEESC_SE_Li256ELb1ELb1ELb1ELb0EEENS1_36VarlenDynamicPersistentTileSchedulerILi128ELi32ELi256ELi256ELb1ELb1ELb0ELb1ELb1ELb1EEEEEEEEEvNT_6ParamsE,"",@"SHT_CUDA_INFO"
	.sectionflags	@""
	.align	4


	//----- nvinfo : EIATTR_CUDA_API_VERSION
	.align		4
        /*0000*/ 	.byte	0x04, 0x37
        /*0002*/ 	.short	(.L_216 - .L_215)
.L_215:
        /*0004*/ 	.word	0x00000082


	//----- nvinfo : EIATTR_KPARAM_INFO
	.align		4
.L_216:
        /*0008*/ 	.byte	0x04, 0x17
        /*000a*/ 	.short	(.L_218 - .L_217)
.L_217:
        /*000c*/ 	.word	0x00000000
        /*0010*/ 	.short	0x0000
        /*0012*/ 	.short	0x0000
        /*0014*/ 	.byte	0x00, 0xf0, 0xe1, 0x10


	//----- nvinfo : EIATTR_SPARSE_MMA_MASK
	.align		4
.L_218:
        /*0018*/ 	.byte	0x03, 0x50
        /*001a*/ 	.short	0x0000


	//----- nvinfo : EIATTR_MAXREG_COUNT
	.align		4
        /*001c*/ 	.byte	0x03, 0x1b
        /*001e*/ 	.short	0x00ff


	//----- nvinfo : EIATTR_MERCURY_ISA_VERSION
	.align		4
        /*0020*/ 	.byte	0x03, 0x5f
        /*0022*/ 	.short	0x0101


	//----- nvinfo : EIATTR_EXIT_INSTR_OFFSETS
	.align		4
        /*0024*/ 	.byte	0x04, 0x1c
        /*0026*/ 	.short	(.L_220 - .L_219)


	//   ....[0]....
.L_219:
        /*0028*/ 	.word	0x00000010


	//----- nvinfo : EIATTR_MAX_THREADS
	.align		4
.L_220:
        /*002c*/ 	.byte	0x04, 0x05
        /*002e*/ 	.short	(.L_222 - .L_221)
.L_221:
        /*0030*/ 	.word	0x00000100
        /*0034*/ 	.word	0x00000001
        /*0038*/ 	.word	0x00000001


	//----- nvinfo : EIATTR_CBANK_PARAM_SIZE
	.align		4
.L_222:
        /*003c*/ 	.byte	0x03, 0x19
        /*003e*/ 	.short	0x0438


	//----- nvinfo : EIATTR_PARAM_CBANK
	.align		4
        /*0040*/ 	.byte	0x04, 0x0a
        /*0042*/ 	.short	(.L_224 - .L_223)
	.align		4
.L_223:
        /*0044*/ 	.word	index@(.nv.constant0._ZN7cutlass13device_kernelIN5flash19enable_sm80_to_sm89INS1_16FlashAttnFwdSm80INS1_25CollectiveMainloopFwdSm80ILi8ELi1ELb0EN4cute5tupleIJNS5_1CILi128EEENS7_ILi32EEENS7_ILi256EEEEEELi256ENS_10bfloat16_tEfNS_4arch4Sm80ELb1ELb0ELb0ELb1ELb0ELb1ELb1ELb1EEENS1_21CollectiveEpilogueFwdINS6_IJS8_SA_S9_EEENS6_IJNS7_ILi1EEESI_SI_EEESC_SE_Li256ELb1ELb1ELb1ELb0EEENS1_36VarlenDynamicPersistentTileSchedulerILi128ELi32ELi256ELi256ELb1ELb1ELb0ELb1ELb1ELb1EEEEEEEEEvNT_6ParamsE)
        /*0048*/ 	.short	0x0210
        /*004a*/ 	.short	0x0438


	//----- nvinfo : EIATTR_SW_WAR
	.align		4
.L_224:
        /*004c*/ 	.byte	0x04, 0x36
        /*004e*/ 	.short	(.L_226 - .L_225)
.L_225:
        /*0050*/ 	.word	0x00000008
.L_226:


//--------------------- .nv.info._ZN7cutlass13device_kernelIN5flash19enable_sm80_to_sm89INS1_16FlashAttnFwdSm80INS1_25CollectiveMainloopFwdSm80ILi8ELi1ELb0EN4cute5tupleIJNS5_1CILi128EEENS7_ILi96EEENS7_ILi256EEEEEELi256ENS_10bfloat16_tEfNS_4arch4Sm80ELb0ELb0ELb0ELb0ELb0ELb0ELb1ELb1EEENS1_21CollectiveEpilogueFwdINS6_IJS8_SA_S9_EEENS6_IJNS7_ILi1EEESI_SI_EEESC_SE_Li256ELb0ELb1ELb1ELb0EEENS1_19SingleTileSchedulerILb0ELb1ELb1ELi128EEEEEEEEEvNT_6ParamsE --------------------------
	.section	.nv.info._ZN7cutlass13device_kernelIN5flash19enable_sm80_to_sm89INS1_16FlashAttnFwdSm80INS1_25CollectiveMainloopFwdSm80ILi8ELi1ELb0EN4cute5tupleIJNS5_1CILi128EEENS7_ILi96EEENS7_ILi256EEEEEELi256ENS_10bfloat16_tEfNS_4arch4Sm80ELb0ELb0ELb0ELb0ELb0ELb0ELb1ELb1EEENS1_21CollectiveEpilogueFwdINS6_IJS8_SA_S9_EEENS6_IJNS7_ILi1EEESI_SI_EEESC_SE_Li256ELb0ELb1ELb1ELb0EEENS1_19SingleTileSchedulerILb0ELb1ELb1ELi128EEEEEEEEEvNT_6ParamsE,"",@"SHT_CUDA_INFO"
	.sectionflags	@""
	.align	4


	//----- nvinfo : EIATTR_CUDA_API_VERSION
	.align		4
        /*0000*/ 	.byte	0x04, 0x37
        /*0002*/ 	.short	(.L_228 - .L_227)
.L_227:
        /*0004*/ 	.word	0x00000082


	//----- nvinfo : EIATTR_KPARAM_INFO
	.align		4
.L_228:
        /*0008*/ 	.byte	0x04, 0x17
        /*000a*/ 	.short	(.L_230 - .L_229)
.L_229:
        /*000c*/ 	.word	0x00000000
        /*0010*/ 	.short	0x0000
        /*0012*/ 	.short	0x0000
        /*0014*/ 	.byte	0x00, 0xf0, 0x61, 0x10


	//----- nvinfo : EIATTR_SPARSE_MMA_MASK
	.align		4
.L_230:
        /*0018*/ 	.byte	0x03, 0x50
        /*001a*/ 	.short	0x0000


	//----- nvinfo : EIATTR_MAXREG_COUNT
	.align		4
        /*001c*/ 	.byte	0x03, 0x1b
        /*001e*/ 	.short	0x00ff


	//----- nvinfo : EIATTR_MERCURY_ISA_VERSION
	.align		4
        /*0020*/ 	.byte	0x03, 0x5f
        /*0022*/ 	.short	0x0101


	//----- nvinfo : EIATTR_EXIT_INSTR_OFFSETS
	.align		4
        /*0024*/ 	.byte	0x04, 0x1c
        /*0026*/ 	.short	(.L_232 - .L_231)


	//   ....[0]....
.L_231:
        /*0028*/ 	.word	0x00000010


	//----- nvinfo : EIATTR_MAX_THREADS
	.align		4
.L_232:
        /*002c*/ 	.byte	0x04, 0x05
        /*002e*/ 	.short	(.L_234 - .L_233)
.L_233:
        /*0030*/ 	.word	0x00000100
        /*0034*/ 	.word	0x00000001
        /*0038*/ 	.word	0x00000001


	//----- nvinfo : EIATTR_CBANK_PARAM_SIZE
	.align		4
.L_234:
        /*003c*/ 	.byte	0x03, 0x19
        /*003e*/ 	.short	0x0418


	//----- nvinfo : EIATTR_PARAM_CBANK
	.align		4
        /*0040*/ 	.byte	0x04, 0x0a
        /*0042*/ 	.short	(.L_236 - .L_235)
	.align		4
.L_235:
        /*0044*/ 	.word	index@(.nv.constant0._ZN7cutlass13device_kernelIN5flash19enable_sm80_to_sm89INS1_16FlashAttnFwdSm80INS1_25CollectiveMainloopFwdSm80ILi8ELi1ELb0EN4cute5tupleIJNS5_1CILi128EEENS7_ILi96EEENS7_ILi256EEEEEELi256ENS_10bfloat16_tEfNS_4arch4Sm80ELb0ELb0ELb0ELb0ELb0ELb0ELb1ELb1EEENS1_21CollectiveEpilogueFwdINS6_IJS8_SA_S9_EEENS6_IJNS7_ILi1EEESI_SI_EEESC_SE_Li256ELb0ELb1ELb1ELb0EEENS1_19SingleTileSchedulerILb0ELb1ELb1ELi128EEEEEEEEEvNT_6ParamsE)
        /*0048*/ 	.short	0x0210
        /*004a*/ 	.short	0x0418


	//----- nvinfo : EIATTR_SW_WAR
	.align		4
.L_236:
        /*004c*/ 	.byte	0x04, 0x36
        /*004e*/ 	.short	(.L_238 - .L_237)
.L_237:
        /*0050*/ 	.word	0x00000008
.L_238:


//--------------------- .nv.info._ZN7cutlass13device_kernelIN5flash19enable_sm80_to_sm89INS1_16FlashAttnFwdSm80INS1_25CollectiveMainloopFwdSm80ILi8ELi1ELb0EN4cute5tupleIJNS5_1CILi128EEENS7_ILi64EEENS7_ILi256EEEEEELi256ENS_10bfloat16_tEfNS_4arch4Sm80ELb0ELb0ELb0ELb1ELb0ELb0ELb1ELb1EEENS1_21CollectiveEpilogueFwdINS6_IJS8_SA_S9_EEENS6_IJNS7_ILi1EEESI_SI_EEESC_SE_Li256ELb1ELb1ELb1ELb0EEENS1_36VarlenDynamicPersistentTileSchedulerILi128ELi64ELi256ELi256ELb1ELb1ELb0ELb0ELb1ELb1EEEEEEEEEvNT_6ParamsE --------------------------
	.section	.nv.info._ZN7cutlass13device_kernelIN5flash19enable_sm80_to_sm89INS1_16FlashAttnFwdSm80INS1_25CollectiveMainloopFwdSm80ILi8ELi1ELb0EN4cute5tupleIJNS5_1CILi128EEENS7_ILi64EEENS7_ILi256EEEEEELi256ENS_10bfloat16_tEfNS_4arch4Sm80ELb0ELb0ELb0ELb1ELb0ELb0ELb1ELb1EEENS1_21CollectiveEpilogueFwdINS6_IJS8_SA_S9_EEENS6_IJNS7_ILi1EEESI_SI_EEESC_SE_Li256ELb1ELb1ELb1ELb0EEENS1_36VarlenDynamicPersistentTileSchedulerILi128ELi64ELi256ELi256ELb1ELb1ELb0ELb0ELb1ELb1EEEEEEEEEvNT_6ParamsE,"",@"SHT_CUDA_INFO"
	.sectionflags	@""
	.align	4


	//----- nvinfo : EIATTR_CUDA_API_VERSION
	.align		4
        /*0000*/ 	.byte	0x04, 0x37
        /*0002*/ 	.short	(.L_240 - .L_239)
.L_239:
        /*0004*/ 	.word	0x00000082


	//----- nvinfo : EIATTR_KPARAM_INFO
	.align		4
.L_240:
        /*0008*/ 	.byte	0x04, 0x17
        /*000a*/ 	.short	(.L_242 - .L_241)
.L_241:
        /*000c*/ 	.word	0x00000000
        /*0010*/ 	.short	0x0000
        /*0012*/ 	.short	0x0000
        /*0014*/ 	.byte	0x00, 0xf0, 0xe1, 0x10


	//----- nvinfo : EIATTR_SPARSE_MMA_MASK
	.align		4
.L_242:
        /*0018*/ 	.byte	0x03, 0x50
        /*001a*/ 	.short	0x0000


	//----- nvinfo : EIATTR_MAXREG_COUNT
	.align		4
        /*001c*/ 	.byte	0x03, 0x1b
        /*001e*/ 	.short	0x00ff


	//----- nvinfo : EIATTR_MERCURY_ISA_VERSION
	.align		4
        /*0020*/ 	.byte	0x03, 0x5f
        /*0022*/ 	.short	0x0101


	//----- nvinfo : EIATTR_EXIT_INSTR_OFFSETS
	.align		4
        /*0024*/ 	.byte	0x04, 0x1c
        /*0026*/ 	.short	(.L_244 - .L_243)


	//   ....[0]....
.L_243:
        /*0028*/ 	.word	0x00000010


	//----- nvinfo : EIATTR_MAX_THREADS
	.align		4
.L_244:
        /*002c*/ 	.byte	0x04, 0x05
        /*002e*/ 	.short	(.L_246 - .L_245)
.L_245:
        /*0030*/ 	.word	0x00000100
        /*0034*/ 	.word	0x00000001
        /*0038*/ 	.word	0x00000001


	//----- nvinfo : EIATTR_CBANK_PARAM_SIZE
	.align		4
.L_246:
        /*003c*/ 	.byte	0x03, 0x19
        /*003e*/ 	.short	0x0438


	//----- nvinfo : EIATTR_PARAM_CBANK
	.align		4
        /*0040*/ 	.byte	0x04, 0x0a
        /*0042*/ 	.short	(.L_248 - .L_247)
	.align		4
.L_247:
        /*0044*/ 	.word	index@(.nv.constant0._ZN7cutlass13device_kernelIN5flash19enable_sm80_to_sm89INS1_16FlashAttnFwdSm80INS1_25CollectiveMainloopFwdSm80ILi8ELi1ELb0EN4cute5tupleIJNS5_1CILi128EEENS7_ILi64EEENS7_ILi256EEEEEELi256ENS_10bfloat16_tEfNS_4arch4Sm80ELb0ELb0ELb0ELb1ELb0ELb0ELb1ELb1EEENS1_21CollectiveEpilogueFwdINS6_IJS8_SA_S9_EEENS6_IJNS7_ILi1EEESI_SI_EEESC_SE_Li256ELb1ELb1ELb1ELb0EEENS1_36VarlenDynamicPersistentTileSchedulerILi128ELi64ELi256ELi256ELb1ELb1ELb0ELb0ELb1ELb1EEEEEEEEEvNT_6ParamsE)
        /*0048*/ 	.short	0x0210
        /*004a*/ 	.short	0x0438


	//----- nvinfo : EIATTR_SW_WAR
	.align		4
.L_248:
        /*004c*/ 	.byte	0x04, 0x36
        /*004e*/ 	.short	(.L_250 - .L_249)
.L_249:
        /*0050*/ 	.word	0x00000008
.L_250:


//--------------------- .nv.info._ZN7cutlass13device_kernelIN5flash19enable_sm80_to_sm89INS1_16FlashAttnFwdSm80INS1_25CollectiveMainloopFwdSm80ILi8ELi1ELb0EN4cute5tupleIJNS5_1CILi128EEENS7_ILi48EEENS7_ILi256EEEEEELi256ENS_10bfloat16_tEfNS_4arch4Sm80ELb0ELb0ELb0ELb1ELb0ELb1ELb1ELb1EEENS1_21CollectiveEpilogueFwdINS6_IJS8_SA_S9_EEENS6_IJNS7_ILi1EEESI_SI_EEESC_SE_Li256ELb1ELb1ELb1ELb0EEENS1_36VarlenDynamicPersistentTileSchedulerILi128ELi48ELi256ELi256ELb1ELb1ELb0ELb0ELb1ELb1EEEEEEEEEvNT_6ParamsE --------------------------
	.section	.nv.info._ZN7cutlass13device_kernelIN5flash19enable_sm80_to_sm89INS1_16FlashAttnFwdSm80INS1_25CollectiveMainloopFwdSm80ILi8ELi1ELb0EN4cute5tupleIJNS5_1CILi128EEENS7_ILi48EEENS7_ILi256EEEEEELi256ENS_10bfloat16_tEfNS_4arch4Sm80ELb0ELb0ELb0ELb1ELb0ELb1ELb1ELb1EEENS1_21CollectiveEpilogueFwdINS6_IJS8_SA_S9_EEENS6_IJNS7_ILi1EEESI_SI_EEESC_SE_Li256ELb1ELb1ELb1ELb0EEENS1_36VarlenDynamicPersistentTileSchedulerILi128ELi48ELi256ELi256ELb1ELb1ELb0ELb0ELb1ELb1EEEEEEEEEvNT_6ParamsE,"",@"SHT_CUDA_INFO"
	.sectionflags	@""
	.align	4


	//----- nvinfo : EIATTR_CUDA_API_VERSION
	.align		4
        /*0000*/ 	.byte	0x04, 0x37
        /*0002*/ 	.short	(.L_252 - .L_251)
.L_251:
        /*0004*/ 	.word	0x00000082


	//----- nvinfo : EIATTR_KPARAM_INFO
	.align		4
.L_252:
        /*0008*/ 	.byte	0x04, 0x17
        /*000a*/ 	.short	(.L_254 - .L_253)
.L_253:
        /*000c*/ 	.word	0x00000000
        /*0010*/ 	.short	0x0000
        /*0012*/ 	.short	0x0000
        /*0014*/ 	.byte	0x00, 0xf0, 0xe1, 0x10


	//----- nvinfo : EIATTR_SPARSE_MMA_MASK
	.align		4
.L_254:
        /*0018*/ 	.byte	0x03, 0x50
        /*001a*/ 	.short	0x0000


	//----- nvinfo : EIATTR_MAXREG_COUNT
	.align		4
        /*001c*/ 	.byte	0x03, 0x1b
        /*001e*/ 	.short	0x00ff


	//----- nvinfo : EIATTR_MERCURY_ISA_VERSION
	.align		4
        /*0020*/ 	.byte	0x03, 0x5f
        /*0022*/ 	.short	0x0101


	//----- nvinfo : EIATTR_EXIT_INSTR_OFFSETS
	.align		4
        /*0024*/ 	.byte	0x04, 0x1c
        /*0026*/ 	.short	(.L_256 - .L_255)


	//   ....[0]....
.L_255:
        /*0028*/ 	.word	0x00000010


	//----- nvinfo : EIATTR_MAX_THREADS
	.align		4
.L_256:
        /*002c*/ 	.byte	0x04, 0x05
        /*002e*/ 	.short	(.L_258 - .L_257)
.L_257:
        /*0030*/ 	.word	0x00000100
        /*0034*/ 	.word	0x00000001
        /*0038*/ 	.word	0x00000001


	//----- nvinfo : EIATTR_CBANK_PARAM_SIZE
	.align		4
.L_258:
        /*003c*/ 	.byte	0x03, 0x19
        /*003e*/ 	.short	0x0438


	//----- nvinfo : EIATTR_PARAM_CBANK
	.align		4
        /*0040*/ 	.byte	0x04, 0x0a
        /*0042*/ 	.short	(.L_260 - .L_259)
	.align		4
.L_259:
        /*0044*/ 	.word	index@(.nv.constant0._ZN7cutlass13device_kernelIN5flash19enable_sm80_to_sm89INS1_16FlashAttnFwdSm80INS1_25CollectiveMainloopFwdSm80ILi8ELi1ELb0EN4cute5tupleIJNS5_1CILi128EEENS7_ILi48EEENS7_ILi256EEEEEELi256ENS_10bfloat16_tEfNS_4arch4Sm80ELb0ELb0ELb0ELb1ELb0ELb1ELb1ELb1EEENS1_21CollectiveEpilogueFwdINS6_IJS8_SA_S9_EEENS6_IJNS7_ILi1EEESI_SI_EEESC_SE_Li256ELb1ELb1ELb1ELb0EEENS1_36VarlenDynamicPersistentTileSchedulerILi128ELi48ELi256ELi256ELb1ELb1ELb0ELb0ELb1ELb1EEEEEEEEEvNT_6ParamsE)
        /*0048*/ 	.short	0x0210
        /*004a*/ 	.short	0x0438


	//----- nvinfo : EIATTR_SW_WAR
	.align		4
.L_260:
        /*004c*/ 	.byte	0x04, 0x36
        /*004e*/ 	.short	(.L_262 - .L_261)
.L_261:
        /*0050*/ 	.word	0x00000008
.L_262:


//--------------------- .nv.info._ZN7cutlass13device_kernelIN5flash19enable_sm80_to_sm89INS1_16FlashAttnFwdSm80INS1_25CollectiveMainloopFwdSm80ILi8ELi1ELb0EN4cute5tupleIJNS5_1CILi128EEENS7_ILi64EEENS7_ILi256EEEEEELi256ENS_10bfloat16_tEfNS_4arch4Sm80ELb0ELb1ELb0ELb0ELb0ELb0ELb1ELb1EEENS1_21CollectiveEpilogueFwdINS6_IJS8_SA_S9_EEENS6_IJNS7_ILi1EEESI_SI_EEESC_SE_Li256ELb0ELb1ELb1ELb0EEENS1_19SingleTileSchedulerILb0ELb1ELb1ELi128EEEEEEEEEvNT_6ParamsE --------------------------
	.section	.nv.info._ZN7cutlass13device_kernelIN5flash19enable_sm80_to_sm89INS1_16FlashAttnFwdSm80INS1_25CollectiveMainloopFwdSm80ILi8ELi1ELb0EN4cute5tupleIJNS5_1CILi128EEENS7_ILi64EEENS7_ILi256EEEEEELi256ENS_10bfloat16_tEfNS_4arch4Sm80ELb0ELb1ELb0ELb0ELb0ELb0ELb1ELb1EEENS1_21CollectiveEpilogueFwdINS6_IJS8_SA_S9_EEENS6_IJNS7_ILi1EEESI_SI_EEESC_SE_Li256ELb0ELb1ELb1ELb0EEENS1_19SingleTileSchedulerILb0ELb1ELb1ELi128EEEEEEEEEvNT_6ParamsE,"",@"SHT_CUDA_INFO"
	.sectionflags	@""
	.align	4


	//----- nvinfo : EIATTR_CUDA_API_VERSION
	.align		4
        /*0000*/ 	.byte	0x04, 0x37
        /*0002*/ 	.short	(.L_264 - .L_263)
.L_263:
        /*0004*/ 	.word	0x00000082


	//----- nvinfo : EIATTR_KPARAM_INFO
	.align		4
.L_264:
        /*0008*/ 	.byte	0x04, 0x17
        /*000a*/ 	.short	(.L_266 - .L_265)
.L_265:
        /*000c*/ 	.word	0x00000000
        /*0010*/ 	.short	0x0000
        /*0012*/ 	.short	0x0000
        /*0014*/ 	.byte	0x00, 0xf0, 0x61, 0x10


	//----- nvinfo : EIATTR_SPARSE_MMA_MASK
	.align		4
.L_266:
        /*0018*/ 	.byte	0x03, 0x50
        /*001a*/ 	.short	0x0000


	//----- nvinfo : EIATTR_MAXREG_COUNT
	.align		4
        /*001c*/ 	.byte	0x03, 0x1b
        /*001e*/ 	.short	0x00ff


	//----- nvinfo : EIATTR_MERCURY_ISA_VERSION
	.align		4
        /*0020*/ 	.byte	0x03, 0x5f
        /*0022*/ 	.short	0x0101


	//----- nvinfo : EIATTR_EXIT_INSTR_OFFSETS
	.align		4
        /*0024*/ 	.byte	0x04, 0x1c
        /*0026*/ 	.short	(.L_268 - .L_267)


	//   ....[0]....
.L_267:
        /*0028*/ 	.word	0x00000010


	//----- nvinfo : EIATTR_MAX_THREADS
	.align		4
.L_268:
        /*002c*/ 	.byte	0x04, 0x05
        /*002e*/ 	.short	(.L_270 - .L_269)
.L_269:
        /*0030*/ 	.word	0x00000100
        /*0034*/ 	.word	0x00000001
        /*0038*/ 	.word	0x00000001


	//----- nvinfo : EIATTR_CBANK_PARAM_SIZE
	.align		4
.L_270:
        /*003c*/ 	.byte	0x03, 0x19
        /*003e*/ 	.short	0x0418


	//----- nvinfo : EIATTR_PARAM_CBANK
	.align		4
        /*0040*/ 	.byte	0x04, 0x0a
        /*0042*/ 	.short	(.L_272 - .L_271)
	.align		4
.L_271:
        /*0044*/ 	.word	index@(.nv.constant0._ZN7cutlass13device_kernelIN5flash19enable_sm80_to_sm89INS1_16FlashAttnFwdSm80INS1_25CollectiveMainloopFwdSm80ILi8ELi1ELb0EN4cute5tupleIJNS5_1CILi128EEENS7_ILi64EEENS7_ILi256EEEEEELi256ENS_10bfloat16_tEfNS_4arch4Sm80ELb0ELb1ELb0ELb0ELb0ELb0ELb1ELb1EEENS1_21CollectiveEpilogueFwdINS6_IJS8_SA_S9_EEENS6_IJNS7_ILi1EEESI_SI_EEESC_SE_Li256ELb0ELb1ELb1ELb0EEENS1_19SingleTileSchedulerILb0ELb1ELb1ELi128EEEEEEEEEvNT_6ParamsE)
        /*0048*/ 	.short	0x0210
        /*004a*/ 	.short	0x0418


	//----- nvinfo : EIATTR_SW_WAR
	.align		4
.L_272:
        /*004c*/ 	.byte	0x04, 0x36
        /*004e*/ 	.short	(.L_274 - .L_273)
.L_273:
        /*0050*/ 	.word	0x00000008
.L_274:


//--------------------- .nv.info._ZN7cutlass13device_kernelIN5flash19enable_sm80_to_sm89INS1_16FlashAttnFwdSm80INS1_25CollectiveMainloopFwdSm80ILi8ELi1ELb0EN4cute5tupleIJNS5_1CILi128EEENS7_ILi64EEENS7_ILi256EEEEEELi256ENS_10bfloat16_tEfNS_4arch4Sm80ELb0ELb1ELb0ELb1ELb0ELb0ELb1ELb1EEENS1_21CollectiveEpilogueFwdINS6_IJS8_SA_S9_EEENS6_IJNS7_ILi1EEESI_SI_EEESC_SE_Li256ELb1ELb1ELb1ELb0EEENS1_36VarlenDynamicPersistentTileSchedulerILi128ELi64ELi256ELi256ELb1ELb1ELb0ELb1ELb0ELb1EEEEEEEEEvNT_6ParamsE --------------------------
	.section	.nv.info._ZN7cutlass13device_kernelIN5flash19enable_sm80_to_sm89INS1_16FlashAttnFwdSm80INS1_25CollectiveMainloopFwdSm80ILi8ELi1ELb0EN4cute5tupleIJNS5_1CILi128EEENS7_ILi64EEENS7_ILi256EEEEEELi256ENS_10bfloat16_tEfNS_4arch4Sm80ELb0ELb1ELb0ELb1ELb0ELb0ELb1ELb1EEENS1_21CollectiveEpilogueFwdINS6_IJS8_SA_S9_EEENS6_IJNS7_ILi1EEESI_SI_EEESC_SE_Li256ELb1ELb1ELb1ELb0EEENS1_36VarlenDynamicPersistentTileSchedulerILi128ELi64ELi256ELi256ELb1ELb1ELb0ELb1ELb0ELb1EEEEEEEEEvNT_6ParamsE,"",@"SHT_CUDA_INFO"
	.sectionflags	@""
	.align	4


	//----- nvinfo : EIATTR_CUDA_API_VERSION
	.align		4
        /*0000*/ 	.byte	0x04, 0x37
        /*0002*/ 	.short	(.L_276 - .L_275)
.L_275:
        /*0004*/ 	.word	0x00000082


	//----- nvinfo : EIATTR_KPARAM_INFO
	.align		4
.L_276:
        /*0008*/ 	.byte	0x04, 0x17
        /*000a*/ 	.short	(.L_278 - .L_277)
.L_277:
        /*000c*/ 	.word	0x00000000
        /*0010*/ 	.short	0x0000
        /*0012*/ 	.short	0x0000
        /*0014*/ 	.byte	0x00, 0xf0, 0xe1, 0x10


	//----- nvinfo : EIATTR_SPARSE_MMA_MASK
	.align		4
.L_278:
        /*0018*/ 	.byte	0x03, 0x50
        /*001a*/ 	.short	0x0000


	//----- nvinfo : EIATTR_MAXREG_COUNT
	.align		4
        /*001c*/ 	.byte	0x03, 0x1b
        /*001e*/ 	.short	0x00ff


	//----- nvinfo : EIATTR_MERCURY_ISA_VERSION
	.align		4
        /*0020*/ 	.byte	0x03, 0x5f
        /*0022*/ 	.short	0x0101


	//----- nvinfo : EIATTR_EXIT_INSTR_OFFSETS
	.align		4
        /*0024*/ 	.byte	0x04, 0x1c
        /*0026*/ 	.short	(.L_280 - .L_279)


	//   ....[0]....
.L_279:
        /*0028*/ 	.word	0x00000010


	//----- nvinfo : EIATTR_MAX_THREADS
	.align		4
.L_280:
        /*002c*/ 	.byte	0x04, 0x05
        /*002e*/ 	.short	(.L_282 - .L_281)
.L_281:
        /*0030*/ 	.word	0x00000100
        /*0034*/ 	.word	0x00000001
        /*0038*/ 	.word	0x00000001


	//----- nvinfo : EIATTR_CBANK_PARAM_SIZE
	.align		4
.L_282:
        /*003c*/ 	.byte	0x03, 0x19
        /*003e*/ 	.short	0x0438


	//----- nvinfo : EIATTR_PARAM_CBANK
	.align		4
        /*0040*/ 	.byte	0x04, 0x0a
        /*0042*/ 	.short	(.L_284 - .L_283)
	.align		4
.L_283:
        /*0044*/ 	.word	index@(.nv.constant0._ZN7cutlass13device_kernelIN5flash19enable_sm80_to_sm89INS1_16FlashAttnFwdSm80INS1_25CollectiveMainloopFwdSm80ILi8ELi1ELb0EN4cute5tupleIJNS5_1CILi128EEENS7_ILi64EEENS7_ILi256EEEEEELi256ENS_10bfloat16_tEfNS_4arch4Sm80ELb0ELb1ELb0ELb1ELb0ELb0ELb1ELb1EEENS1_21CollectiveEpilogueFwdINS6_IJS8_SA_S9_EEENS6_IJNS7_ILi1EEESI_SI_EEESC_SE_Li256ELb1ELb1ELb1ELb0EEENS1_36VarlenDynamicPersistentTileSchedulerILi128ELi64ELi256ELi256ELb1ELb1ELb0ELb1ELb0ELb1EEEEEEEEEvNT_6ParamsE)
        /*0048*/ 	.short	0x0210
        /*004a*/ 	.short	0x0438


	//----- nvinfo : EIATTR_SW_WAR
	.align		4
.L_284:
        /*004c*/ 	.byte	0x04, 0x36
        /*004e*/ 	.short	(.L_286 - .L_285)
.L_285:
        /*0050*/ 	.word	0x00000008
.L_286:


//--------------------- .nv.info._ZN7cutlass13device_kernelIN5flash19enable_sm80_to_sm89INS1_16FlashAttnFwdSm80INS1_25CollectiveMainloopFwdSm80ILi8ELi1ELb0EN4cute5tupleIJNS5_1CILi128EEENS7_ILi48EEENS7_ILi256EEEEEELi256ENS_10bfloat16_tEfNS_4arch4Sm80ELb0ELb1ELb0ELb1ELb0ELb1ELb1ELb1EEENS1_21CollectiveEpilogueFwdINS6_IJS8_SA_S9_EEENS6_IJNS7_ILi1EEESI_SI_EEESC_SE_Li256ELb1ELb1ELb1ELb0EEENS1_36VarlenDynamicPersistentTileSchedulerILi128ELi48ELi256ELi256ELb1ELb1ELb0ELb1ELb0ELb1EEEEEEEEEvNT_6ParamsE --------------------------
	.section	.nv.info._ZN7cutlass13device_kernelIN5flash19enable_sm80_to_sm89INS1_16FlashAttnFwdSm80INS1_25CollectiveMainloopFwdSm80ILi8ELi1ELb0EN4cute5tupleIJNS5_1CILi128EEENS7_ILi48EEENS7_ILi256EEEEEELi256ENS_10bfloat16_tEfNS_4arch4Sm80ELb0ELb1ELb0ELb1ELb0ELb1ELb1ELb1EEENS1_21CollectiveEpilogueFwdINS6_IJS8_SA_S9_EEENS6_IJNS7_ILi1EEESI_SI_EEESC_SE_Li256ELb1ELb1ELb1ELb0EEENS1_36VarlenDynamicPersistentTileSchedulerILi128ELi48ELi256ELi256ELb1ELb1ELb0ELb1ELb0ELb1EEEEEEEEEvNT_6ParamsE,"",@"SHT_CUDA_INFO"
	.sectionflags	@""
	.align	4


	//----- nvinfo : EIATTR_CUDA_API_VERSION
	.align		4
        /*0000*/ 	.byte	0x04, 0x37
        /*0002*/ 	.short	(.L_288 - .L_287)
.L_287:
        /*0004*/ 	.word	0x00000082


	//----- nvinfo : EIATTR_KPARAM_INFO
	.align		4
.L_288:
        /*0008*/ 	.byte	0x04, 0x17
        /*000a*/ 	.short	(.L_290 - .L_289)
.L_289:
        /*000c*/ 	.word	0x00000000
        /*0010*/ 	.short	0x0000
        /*0012*/ 	.short	0x0000
        /*0014*/ 	.byte	0x00, 0xf0, 0xe1, 0x10


	//----- nvinfo : EIATTR_SPARSE_MMA_MASK
	.align		4
.L_290:
        /*0018*/ 	.byte	0x03, 0x50
        /*001a*/ 	.short	0x0000


	//----- nvinfo : EIATTR_MAXREG_COUNT
	.align		4
        /*001c*/ 	.byte	0x03, 0x1b
        /*001e*/ 	.short	0x00ff


	//----- nvinfo : EIATTR_MERCURY_ISA_VERSION
	.align		4
        /*0020*/ 	.byte	0x03, 0x5f
        /*0022*/ 	.short	0x0101


	//----- nvinfo : EIATTR_EXIT_INSTR_OFFSETS
	.align		4
        /*0024*/ 	.byte	0x04, 0x1c
        /*0026*/ 	.short	(.L_292 - .L_291)


	//   ....[0]....
.L_291:
        /*0028*/ 	.word	0x00000010


	//----- nvinfo : EIATTR_MAX_THREADS
	.align		4
.L_292:
        /*002c*/ 	.byte	0x04, 0x05
        /*002e*/ 	.short	(.L_294 - .L_293)
.L_293:
        /*0030*/ 	.word	0x00000100
        /*0034*/ 	.word	0x00000001
        /*0038*/ 	.word	0x00000001


	//----- nvinfo : EIATTR_CBANK_PARAM_SIZE
	.align		4
.L_294:
        /*003c*/ 	.byte	0x03, 0x19
        /*003e*/ 	.short	0x0438


	//----- nvinfo : EIATTR_PARAM_CBANK
	.align		4
        /*0040*/ 	.byte	0x04, 0x0a
        /*0042*/ 	.short	(.L_296 - .L_295)
	.align		4
.L_295:
        /*0044*/ 	.word	index@(.nv.constant0._ZN7cutlass13device_kernelIN5flash19enable_sm80_to_sm89INS1_16FlashAttnFwdSm80INS1_25CollectiveMainloopFwdSm80ILi8ELi1ELb0EN4cute5tupleIJNS5_1CILi128EEENS7_ILi48EEENS7_ILi256EEEEEELi256ENS_10bfloat16_tEfNS_4arch4Sm80ELb0ELb1ELb0ELb1ELb0ELb1ELb1ELb1EEENS1_21CollectiveEpilogueFwdINS6_IJS8_SA_S9_EEENS6_IJNS7_ILi1EEESI_SI_EEESC_SE_Li256ELb1ELb1ELb1ELb0EEENS1_36VarlenDynamicPersistentTileSchedulerILi128ELi48ELi256ELi256ELb1ELb1ELb0ELb1ELb0ELb1EEEEEEEEEvNT_6ParamsE)
        /*0048*/ 	.short	0x0210
        /*004a*/ 	.short	0x0438


	//----- nvinfo : EIATTR_SW_WAR
	.align		4
.L_296:
        /*004c*/ 	.byte	0x04, 0x36
        /*004e*/ 	.short	(.L_298 - .L_297)
.L_297:
        /*0050*/ 	.word	0x00000008
.L_298:


//--------------------- .nv.info._ZN7cutlass13device_kernelIN5flash19enable_sm80_to_sm89INS1_16FlashAttnFwdSm80INS1_25CollectiveMainloopFwdSm80ILi8ELi1ELb0EN4cute5tupleIJNS5_1CILi128EEENS7_ILi96EEENS7_ILi256EEEEEELi256ENS_10bfloat16_tEfNS_4arch4Sm80ELb1ELb0ELb0ELb0ELb0ELb0ELb1ELb1EEENS1_21CollectiveEpilogueFwdINS6_IJS8_SA_S9_EEENS6_IJNS7_ILi1EEESI_SI_EEESC_SE_Li256ELb0ELb1ELb1ELb0EEENS1_30DynamicPersistentTileSchedulerILi256ELi256ELb1ELb1ELb0EEEEEEEEEvNT_6ParamsE --------------------------
	.section	.nv.info._ZN7cutlass13device_kernelIN5flash19enable_sm80_to_sm89INS1_16FlashAttnFwdSm80INS1_25CollectiveMainloopFwdSm80ILi8ELi1ELb0EN4cute5tupleIJNS5_1CILi128EEENS7_ILi96EEENS7_ILi256EEEEEELi256ENS_10bfloat16_tEfNS_4arch4Sm80ELb1ELb0ELb0ELb0ELb0ELb0ELb1ELb1EEENS1_21CollectiveEpilogueFwdINS6_IJS8_SA_S9_EEENS6_IJNS7_ILi1EEESI_SI_EEESC_SE_Li256ELb0ELb1ELb1ELb0EEENS1_30DynamicPersistentTileSchedulerILi256ELi256ELb1ELb1ELb0EEEEEEEEEvNT_6ParamsE,"",@"SHT_CUDA_INFO"
	.sectionflags	@""
	.align	4


	//----- nvinfo : EIATTR_CUDA_API_VERSION
	.align		4
        /*0000*/ 	.byte	0x04, 0x37
        /*0002*/ 	.short	(.L_300 - .L_299)
.L_299:
        /*0004*/ 	.word	0x00000082


	//----- nvinfo : EIATTR_KPARAM_INFO
	.align		4
.L_300:
        /*0008*/ 	.byte	0x04, 0x17
        /*000a*/ 	.short	(.L_302 - .L_301)
.L_301:
        /*000c*/ 	.word	0x00000000
        /*0010*/ 	.short	0x0000
        /*0012*/ 	.short	0x0000
        /*0014*/ 	.byte	0x00, 0xf0, 0xa1, 0x10


	//----- nvinfo : EIATTR_SPARSE_MMA_MASK
	.align		4
.L_302:
        /*0018*/ 	.byte	0x03, 0x50
        /*001a*/ 	.short	0x0000


	//----- nvinfo : EIATTR_MAXREG_COUNT
	.align		4
        /*001c*/ 	.byte	0x03, 0x1b
        /*001e*/ 	.short	0x00ff


	//----- nvinfo : EIATTR_MERCURY_ISA_VERSION
	.align		4
        /*0020*/ 	.byte	0x03, 0x5f
        /*0022*/ 	.short	0x0101


	//----- nvinfo : EIATTR_EXIT_INSTR_OFFSETS
	.align		4
        /*0024*/ 	.byte	0x04, 0x1c
        /*0026*/ 	.short	(.L_304 - .L_303)


	//   ....[0]....
.L_303:
        /*0028*/ 	.word	0x00000010


	//----- nvinfo : EIATTR_MAX_THREADS
	.align		4
.L_304:
        /*002c*/ 	.byte	0x04, 0x05
        /*002e*/ 	.short	(.L_306 - .L_305)
.L_305:
        /*0030*/ 	.word	0x00000100
        /*0034*/ 	.word	0x00000001
        /*0038*/ 	.word	0x00000001


	//----- nvinfo : EIATTR_CBANK_PARAM_SIZE
	.align		4
.L_306:
        /*003c*/ 	.byte	0x03, 0x19
        /*003e*/ 	.short	0x0428


	//----- nvinfo : EIATTR_PARAM_CBANK
	.align		4
        /*0040*/ 	.byte	0x04, 0x0a
        /*0042*/ 	.short	(.L_308 - .L_307)
	.align		4
.L_307:
        /*0044*/ 	.word	index@(.nv.constant0._ZN7cutlass13device_kernelIN5flash19enable_sm80_to_sm89INS1_16FlashAttnFwdSm80INS1_25CollectiveMainloopFwdSm80ILi8ELi1ELb0EN4cute5tupleIJNS5_1CILi128EEENS7_ILi96EEENS7_ILi256EEEEEELi256ENS_10bfloat16_tEfNS_4arch4Sm80ELb1ELb0ELb0ELb0ELb0ELb0ELb1ELb1EEENS1_21CollectiveEpilogueFwdINS6_IJS8_SA_S9_EEENS6_IJNS7_ILi1EEESI_SI_EEESC_SE_Li256ELb0ELb1ELb1ELb0EEENS1_30DynamicPersistentTileSchedulerILi256ELi256ELb1ELb1ELb0EEEEEEEEEvNT_6ParamsE)
        /*0048*/ 	.short	0x0210
        /*004a*/ 	.short	0x0428


	//----- nvinfo : EIATTR_SW_WAR
	.align		4
.L_308:
        /*004c*/ 	.byte	0x04, 0x36
        /*004e*/ 	.short	(.L_310 - .L_309)
.L_309:
        /*0050*/ 	.word	0x00000008
.L_310:


//--------------------- .nv.info._ZN7cutlass13device_kernelIN5flash19enable_sm80_to_sm89INS1_16FlashAttnFwdSm80INS1_25CollectiveMainloopFwdSm80ILi8ELi1ELb0EN4cute5tupleIJNS5_1CILi128EEENS7_ILi64EEENS7_ILi256EEEEEELi256ENS_10bfloat16_tEfNS_4arch4Sm80ELb1ELb0ELb0ELb1ELb0ELb0ELb1ELb1EEENS1_21CollectiveEpilogueFwdINS6_IJS8_SA_S9_EEENS6_IJNS7_ILi1EEESI_SI_EEESC_SE_Li256ELb1ELb1ELb1ELb0EEENS1_36VarlenDynamicPersistentTileSchedulerILi128ELi64ELi256ELi256ELb1ELb1ELb0ELb1ELb1ELb1EEEEEEEEEvNT_6ParamsE --------------------------
	.section	.nv.info._ZN7cutlass13device_kernelIN5flash19enable_sm80_to_sm89INS1_16FlashAttnFwdSm80INS1_25CollectiveMainloopFwdSm80ILi8ELi1ELb0EN4cute5tupleIJNS5_1CILi128EEENS7_ILi64EEENS7_ILi256EEEEEELi256ENS_10bfloat16_tEfNS_4arch4Sm80ELb1ELb0ELb0ELb1ELb0ELb0ELb1ELb1EEENS1_21CollectiveEpilogueFwdINS6_IJS8_SA_S9_EEENS6_IJNS7_ILi1EEESI_SI_EEESC_SE_Li256ELb1ELb1ELb1ELb0EEENS1_36VarlenDynamicPersistentTileSchedulerILi128ELi64ELi256ELi256ELb1ELb1ELb0ELb1ELb1ELb1EEEEEEEEEvNT_6ParamsE,"",@"SHT_CUDA_INFO"
	.sectionflags	@""
	.align	4


	//----- nvinfo : EIATTR_CUDA_API_VERSION
	.align		4
        /*0000*/ 	.byte	0x04, 0x37
        /*0002*/ 	.short	(.L_312 - .L_311)
.L_311:
        /*0004*/ 	.word	0x00000082


	//----- nvinfo : EIATTR_KPARAM_INFO
	.align		4
.L_312:
        /*0008*/ 	.byte	0x04, 0x17
        /*000a*/ 	.short	(.L_314 - .L_313)
.L_313:
        /*000c*/ 	.word	0x00000000
        /*0010*/ 	.short	0x0000
        /*0012*/ 	.short	0x0000
        /*0014*/ 	.byte	0x00, 0xf0, 0xe1, 0x10


	//----- nvinfo : EIATTR_SPARSE_MMA_MASK
	.align		4
.L_314:
        /*0018*/ 	.byte	0x03, 0x50
        /*001a*/ 	.short	0x0000


	//----- nvinfo : EIATTR_MAXREG_COUNT
	.align		4
        /*001c*/ 	.byte	0x03, 0x1b
        /*001e*/ 	.short	0x00ff


	//----- nvinfo : EIATTR_MERCURY_ISA_VERSION
	.align		4
        /*0020*/ 	.byte	0x03, 0x5f
        /*0022*/ 	.short	0x0101


	//----- nvinfo : EIATTR_EXIT_INSTR_OFFSETS
	.align		4
        /*0024*/ 	.byte	0x04, 0x1c
        /*0026*/ 	.short	(.L_316 - .L_315)


	//   ....[0]....
.L_315:
        /*0028*/ 	.word	0x00000010


	//----- nvinfo : EIATTR_MAX_THREADS
	.align		4
.L_316:
        /*002c*/ 	.byte	0x04, 0x05
        /*002e*/ 	.short	(.L_318 - .L_317)
.L_317:
        /*0030*/ 	.word	0x00000100
        /*0034*/ 	.word	0x00000001
        /*0038*/ 	.word	0x00000001


	//----- nvinfo : EIATTR_CBANK_PARAM_SIZE
	.align		4
.L_318:
        /*003c*/ 	.byte	0x03, 0x19
        /*003e*/ 	.short	0x0438


	//----- nvinfo : EIATTR_PARAM_CBANK
	.align		4
        /*0040*/ 	.byte	0x04, 0x0a
        /*0042*/ 	.short	(.L_320 - .L_319)
	.align		4
.L_319:
        /*0044*/ 	.word	index@(.nv.constant0._ZN7cutlass13device_kernelIN5flash19enable_sm80_to_sm89INS1_16FlashAttnFwdSm80INS1_25CollectiveMainloopFwdSm80ILi8ELi1ELb0EN4cute5tupleIJNS5_1CILi128EEENS7_ILi64EEENS7_ILi256EEEEEELi256ENS_10bfloat16_tEfNS_4arch4Sm80ELb1ELb0ELb0ELb1ELb0ELb0ELb1ELb1EEENS1_21CollectiveEpilogueFwdINS6_IJS8_SA_S9_EEENS6_IJNS7_ILi1EEESI_SI_EEESC_SE_Li256ELb1ELb1ELb1ELb0EEENS1_36VarlenDynamicPersistentTileSchedulerILi128ELi64ELi256ELi256ELb1ELb1ELb0ELb1ELb1ELb1EEEEEEEEEvNT_6ParamsE)
        /*0048*/ 	.short	0x0210
        /*004a*/ 	.short	0x0438


	//----- nvinfo : EIATTR_SW_WAR
	.align		4
.L_320:
        /*004c*/ 	.byte	0x04, 0x36
        /*004e*/ 	.short	(.L_322 - .L_321)
.L_321:
        /*0050*/ 	.word	0x00000008
.L_322:


//--------------------- .nv.info._ZN7cutlass13device_kernelIN5flash19enable_sm80_to_sm89INS1_16FlashAttnFwdSm80INS1_25CollectiveMainloopFwdSm80ILi8ELi1ELb0EN4cute5tupleIJNS5_1CILi128EEENS7_ILi48EEENS7_ILi256EEEEEELi256ENS_10bfloat16_tEfNS_4arch4Sm80ELb1ELb0ELb0ELb1ELb0ELb1ELb1ELb1EEENS1_21CollectiveEpilogueFwdINS6_IJS8_SA_S9_EEENS6_IJNS7_ILi1EEESI_SI_EEESC_SE_Li256ELb1ELb1ELb1ELb0EEENS1_36VarlenDynamicPersistentTileSchedulerILi128ELi48ELi256ELi256ELb1ELb1ELb0ELb1ELb1ELb1EEEEEEEEEvNT_6ParamsE --------------------------
	.section	.nv.info._ZN7cutlass13device_kernelIN5flash19enable_sm80_to_sm89INS1_16FlashAttnFwdSm80INS1_25CollectiveMainloopFwdSm80ILi8ELi1ELb0EN4cute5tupleIJNS5_1CILi128EEENS7_ILi48EEENS7_ILi256EEEEEELi256ENS_10bfloat16_tEfNS_4arch4Sm80ELb1ELb0ELb0ELb1ELb0ELb1ELb1ELb1EEENS1_21CollectiveEpilogueFwdINS6_IJS8_SA_S9_EEENS6_IJNS7_ILi1EEESI_SI_EEESC_SE_Li256ELb1ELb1ELb1ELb0EEENS1_36VarlenDynamicPersistentTileSchedulerILi128ELi48ELi256ELi256ELb1ELb1ELb0ELb1ELb1ELb1EEEEEEEEEvNT_6ParamsE,"",@"SHT_CUDA_INFO"
	.sectionflags	@""
	.align	4


	//----- nvinfo : EIATTR_CUDA_API_VERSION
	.align		4
        /*0000*/ 	.byte	0x04, 0x37
        /*0002*/ 	.short	(.L_324 - .L_323)
.L_323:
        /*0004*/ 	.word	0x00000082


	//----- nvinfo : EIATTR_KPARAM_INFO
	.align		4
.L_324:
        /*0008*/ 	.byte	0x04, 0x17
        /*000a*/ 	.short	(.L_326 - .L_325)
.L_325:
        /*000c*/ 	.word	0x00000000
        /*0010*/ 	.short	0x0000
        /*0012*/ 	.short	0x0000
        /*0014*/ 	.byte	0x00, 0xf0, 0xe1, 0x10


	//----- nvinfo : EIATTR_SPARSE_MMA_MASK
	.align		4
.L_326:
        /*0018*/ 	.byte	0x03, 0x50
        /*001a*/ 	.short	0x0000


	//----- nvinfo : EIATTR_MAXREG_COUNT
	.align		4
        /*001c*/ 	.byte	0x03, 0x1b
        /*001e*/ 	.short	0x00ff


	//----- nvinfo : EIATTR_MERCURY_ISA_VERSION
	.align		4
        /*0020*/ 	.byte	0x03, 0x5f
        /*0022*/ 	.short	0x0101


	//----- nvinfo : EIATTR_EXIT_INSTR_OFFSETS
	.align		4
        /*0024*/ 	.byte	0x04, 0x1c
        /*0026*/ 	.short	(.L_328 - .L_327)


	//   ....[0]....
.L_327:
        /*0028*/ 	.word	0x00000010


	//----- nvinfo : EIATTR_MAX_THREADS
	.align		4
.L_328:
        /*002c*/ 	.byte	0x04, 0x05
        /*002e*/ 	.short	(.L_330 - .L_329)
.L_329:
        /*0030*/ 	.word	0x00000100
        /*0034*/ 	.word	0x00000001
        /*0038*/ 	.word	0x00000001


	//----- nvinfo : EIATTR_CBANK_PARAM_SIZE
	.align		4
.L_330:
        /*003c*/ 	.byte	0x03, 0x19
        /*003e*/ 	.short	0x0438


	//----- nvinfo : EIATTR_PARAM_CBANK
	.align		4
        /*0040*/ 	.byte	0x04, 0x0a
        /*0042*/ 	.short	(.L_332 - .L_331)
	.align		4
.L_331:
        /*0044*/ 	.word	index@(.nv.constant0._ZN7cutlass13device_kernelIN5flash19enable_sm80_to_sm89INS1_16FlashAttnFwdSm80INS1_25CollectiveMainloopFwdSm80ILi8ELi1ELb0EN4cute5tupleIJNS5_1CILi128EEENS7_ILi48EEENS7_ILi256EEEEEELi256ENS_10bfloat16_tEfNS_4arch4Sm80ELb1ELb0ELb0ELb1ELb0ELb1ELb1ELb1EEENS1_21CollectiveEpilogueFwdINS6_IJS8_SA_S9_EEENS6_IJNS7_ILi1EEESI_SI_EEESC_SE_Li256ELb1ELb1ELb1ELb0EEENS1_36VarlenDynamicPersistentTileSchedulerILi128ELi48ELi256ELi256ELb1ELb1ELb0ELb1ELb1ELb1EEEEEEEEEvNT_6ParamsE)
        /*0048*/ 	.short	0x0210
        /*004a*/ 	.short	0x0438


	//----- nvinfo : EIATTR_SW_WAR
	.align		4
.L_332:
        /*004c*/ 	.byte	0x04, 0x36
        /*004e*/ 	.short	(.L_334 - .L_333)
.L_333:
        /*0050*/ 	.word	0x00000008
.L_334:


//--------------------- .nv.callgraph             --------------------------
	.section	.nv.callgraph,"",@"SHT_CUDA_CALLGRAPH"
	.align	4
	.sectionentsize	8
	.align		4
        /*0000*/ 	.word	0x00000000
	.align		4
        /*0004*/ 	.word	0xffffffff
	.align		4
        /*0008*/ 	.word	0x00000000
	.align		4
        /*000c*/ 	.word	0xfffffffe
	.align		4
        /*0010*/ 	.word	0x00000000
	.align		4
        /*0014*/ 	.word	0xfffffffd
	.align		4
        /*0018*/ 	.word	0x00000000
	.align		4
        /*001c*/ 	.word	0xfffffffc


//--------------------- .nv.constant4             --------------------------
	.section	.nv.constant4,"a",@progbits
	.align	8
	.align		8
.nv.constant4:
        /*0000*/ 	.dword	_ZN72_INTERNAL_454a5f94_36_flash_fwd_hdim256_bf16_split_sm80_cu_9949e2e8_47364cuda3std3__45__cpo5beginE
	.align		8
        /*0008*/ 	.dword	_ZN72_INTERNAL_454a5f94_36_flash_fwd_hdim256_bf16_split_sm80_cu_9949e2e8_47364cuda3std3__45__cpo3endE
	.align		8
        /*0010*/ 	.dword	_ZN72_INTERNAL_454a5f94_36_flash_fwd_hdim256_bf16_split_sm80_cu_9949e2e8_47364cuda3std3__45__cpo6cbeginE
	.align		8
        /*0018*/ 	.dword	_ZN72_INTERNAL_454a5f94_36_flash_fwd_hdim256_bf16_split_sm80_cu_9949e2e8_47364cuda3std3__45__cpo4cendE
	.align		8
        /*0020*/ 	.dword	_ZN72_INTERNAL_454a5f94_36_flash_fwd_hdim256_bf16_split_sm80_cu_9949e2e8_47364cuda3std3__474_GLOBAL__N__454a5f94_36_flash_fwd_hdim256_bf16_split_sm80_cu_9949e2e8_47366ignoreE
	.align		8
        /*0028*/ 	.dword	_ZN72_INTERNAL_454a5f94_36_flash_fwd_hdim256_bf16_split_sm80_cu_9949e2e8_47364cuda3std3__419piecewise_constructE
	.align		8
        /*0030*/ 	.dword	_ZN72_INTERNAL_454a5f94_36_flash_fwd_hdim256_bf16_split_sm80_cu_9949e2e8_47364cuda3std3__48in_placeE
	.align		8
        /*0038*/ 	.dword	_ZN72_INTERNAL_454a5f94_36_flash_fwd_hdim256_bf16_split_sm80_cu_9949e2e8_47364cuda3std6ranges3__45__cpo4swapE
	.align		8
        /*0040*/ 	.dword	_ZN72_INTERNAL_454a5f94_36_flash_fwd_hdim256_bf16_split_sm80_cu_9949e2e8_47364cuda3std6ranges3__45__cpo9iter_moveE
	.align		8
        /*0048*/ 	.dword	_ZN72_INTERNAL_454a5f94_36_flash_fwd_hdim256_bf16_split_sm80_cu_9949e2e8_47364cute7productE
	.align		8
        /*0050*/ 	.dword	_ZN72_INTERNAL_454a5f94_36_flash_fwd_hdim256_bf16_split_sm80_cu_9949e2e8_47364cute1_E


//--------------------- .text._ZN7cutlass13device_kernelIN5flash19enable_sm80_to_sm89INS1_16FlashAttnFwdSm80INS1_25CollectiveMainloopFwdSm80ILi8ELi1ELb1EN4cute5tupleIJNS5_1CILi128EEENS7_ILi64EEENS7_ILi256EEEEEELi256ENS_10bfloat16_tEfNS_4arch4Sm80ELb0ELb0ELb0ELb0ELb0ELb0ELb1ELb1EEENS1_21CollectiveEpilogueFwdINS6_IJS8_SA_S9_EEENS6_IJNS7_ILi1EEESI_SI_EEESC_SE_Li256ELb0ELb1ELb1ELb0EEENS1_19SingleTileSchedulerILb0ELb1ELb1ELi128EEEEEEEEEvNT_6ParamsE --------------------------
	.section	.text._ZN7cutlass13device_kernelIN5flash19enable_sm80_to_sm89INS1_16FlashAttnFwdSm80INS1_25CollectiveMainloopFwdSm80ILi8ELi1ELb1EN4cute5tupleIJNS5_1CILi128EEENS7_ILi64EEENS7_ILi256EEEEEELi256ENS_10bfloat16_tEfNS_4arch4Sm80ELb0ELb0ELb0ELb0ELb0ELb0ELb1ELb1EEENS1_21CollectiveEpilogueFwdINS6_IJS8_SA_S9_EEENS6_IJNS7_ILi1EEESI_SI_EEESC_SE_Li256ELb0ELb1ELb1ELb0EEENS1_19SingleTileSchedulerILb0ELb1ELb1ELi128EEEEEEEEEvNT_6ParamsE,"ax",@progbits
	.align	128
.text._ZN7cutlass13device_kernelIN5flash19enable_sm80_to_sm89INS1_16FlashAttnFwdSm80INS1_25CollectiveMainloopFwdSm80ILi8ELi1ELb1EN4cute5tupleIJNS5_1CILi128EEENS7_ILi64EEENS7_ILi256EEEEEELi256ENS_10bfloat16_tEfNS_4arch4Sm80ELb0ELb0ELb0ELb0ELb0ELb0ELb1ELb1EEENS1_21CollectiveEpilogueFwdINS6_IJS8_SA_S9_EEENS6_IJNS7_ILi1EEESI_SI_EEESC_SE_Li256ELb0ELb1ELb1ELb0EEENS1_19SingleTileSchedulerILb0ELb1ELb1ELi128EEEEEEEEEvNT_6ParamsE:
        .type           _ZN7cutlass13device_kernelIN5flash19enable_sm80_to_sm89INS1_16FlashAttnFwdSm80INS1_25CollectiveMainloopFwdSm80ILi8ELi1ELb1EN4cute5tupleIJNS5_1CILi128EEENS7_ILi64EEENS7_ILi256EEEEEELi256ENS_10bfloat16_tEfNS_4arch4Sm80ELb0ELb0ELb0ELb0ELb0ELb0ELb1ELb1EEENS1_21CollectiveEpilogueFwdINS6_IJS8_SA_S9_EEENS6_IJNS7_ILi1EEESI_SI_EEESC_SE_Li256ELb0ELb1ELb1ELb0EEENS1_19SingleTileSchedulerILb0ELb1ELb1ELi128EEEEEEEEEvNT_6ParamsE,@function
        .size           _ZN7cutlass13device_kernelIN5flash19enable_sm80_to_sm89INS1_16FlashAttnFwdSm80INS1_25CollectiveMainloopFwdSm80ILi8ELi1ELb1EN4cute5tupleIJNS5_1CILi128EEENS7_ILi64EEENS7_ILi256EEEEEELi256ENS_10bfloat16_tEfNS_4arch4Sm80ELb0ELb0ELb0ELb0ELb0ELb0ELb1ELb1EEENS1_21CollectiveEpilogueFwdINS6_IJS8_SA_S9_EEENS6_IJNS7_ILi1EEESI_SI_EEESC_SE_Li256ELb0ELb1ELb1ELb0EEENS1_19SingleTileSchedulerILb0ELb1ELb1ELi128EEEEEEEEEvNT_6ParamsE,(.L_x_18 - _ZN7cutlass13device_kernelIN5flash19enable_sm80_to_sm89INS1_16FlashAttnFwdSm80INS1_25CollectiveMainloopFwdSm80ILi8ELi1ELb1EN4cute5tupleIJNS5_1CILi128EEENS7_ILi64EEENS7_ILi256EEEEEELi256ENS_10bfloat16_tEfNS_4arch4Sm80ELb0ELb0ELb0ELb0ELb0ELb0ELb1ELb1EEENS1_21CollectiveEpilogueFwdINS6_IJS8_SA_S9_EEENS6_IJNS7_ILi1EEESI_SI_EEESC_SE_Li256ELb0ELb1ELb1ELb0EEENS1_19SingleTileSchedulerILb0ELb1ELb1ELi128EEEEEEEEEvNT_6ParamsE)
        .other          _ZN7cutlass13device_kernelIN5flash19enable_sm80_to_sm89INS1_16FlashAttnFwdSm80INS1_25CollectiveMainloopFwdSm80ILi8ELi1ELb1EN4cute5tupleIJNS5_1CILi128EEENS7_ILi64EEENS7_ILi256EEEEEELi256ENS_10bfloat16_tEfNS_4arch4Sm80ELb0ELb0ELb0ELb0ELb0ELb0ELb1ELb1EEENS1_21CollectiveEpilogueFwdINS6_IJS8_SA_S9_EEENS6_IJNS7_ILi1EEESI_SI_EEESC_SE_Li256ELb0ELb1ELb1ELb0EEENS1_19SingleTileSchedulerILb0ELb1ELb1ELi128EEEEEEEEEvNT_6ParamsE,@"STO_CUDA_ENTRY STV_DEFAULT"
_ZN7cutlass13device_kernelIN5flash19enable_sm80_to_sm89INS1_16FlashAttnFwdSm80INS1_25CollectiveMainloopFwdSm80ILi8ELi1ELb1EN4cute5tupleIJNS5_1CILi128EEENS7_ILi64EEENS7_ILi256EEEEEELi256ENS_10bfloat16_tEfNS_4arch4Sm80ELb0ELb0ELb0ELb0ELb0ELb0ELb1ELb1EEENS1_21CollectiveEpilogueFwdINS6_IJS8_SA_S9_EEENS6_IJNS7_ILi1EEESI_SI_EEESC_SE_Li256ELb0ELb1ELb1ELb0EEENS1_19SingleTileSchedulerILb0ELb1ELb1ELi128EEEEEEEEEvNT_6ParamsE:
[----:B------:R-:W-:Y:S01]  /*0000*/  LDC R1, c[0x0][0x28] ;  /* 0x00000a00ff017b82 */ /* 0x000fe20000000800 */
[----:B------:R-:W-:Y:S05]  /*0010*/  EXIT ;  /* 0x000000000000794d */ /* 0x000fea0003800000 */
.L_x_0:
[----:B------:R-:W-:-:S00]  /*0020*/  BRA `(.L_x_0) ;  /* 0xfffffffc00fc7947 */ /* 0x000fc0000383ffff */
[----:B------:R-:W-:-:S00]  /*0030*/  NOP ;  /* 0x0000000000007918 */ /* 0x000fc00000000000 */
        /* <DEDUP_REMOVED lines=12> */
.L_x_18:


//--------------------- .text._ZN7cutlass13device_kernelIN5flash19enable_sm80_to_sm89INS1_16FlashAttnFwdSm80INS1_25CollectiveMainloopFwdSm80ILi8ELi1ELb1EN4cute5tupleIJNS5_1CILi128EEENS7_ILi48EEENS7_ILi256EEEEEELi256ENS_10bfloat16_tEfNS_4arch4Sm80ELb0ELb0ELb0ELb1ELb0ELb0ELb1ELb1EEENS1_21CollectiveEpilogueFwdINS6_IJS8_SA_S9_EEENS6_IJNS7_ILi1EEESI_SI_EEESC_SE_Li256ELb1ELb1ELb1ELb0EEENS1_36VarlenDynamicPersistentTileSchedulerILi128ELi48ELi256ELi256ELb1ELb1ELb0ELb0ELb1ELb1EEEEEEEEEvNT_6ParamsE --------------------------
	.section	.text._ZN7cutlass13device_kernelIN5flash19enable_sm80_to_sm89INS1_16FlashAttnFwdSm80INS1_25CollectiveMainloopFwdSm80ILi8ELi1ELb1EN4cute5tupleIJNS5_1CILi128EEENS7_ILi48EEENS7_ILi256EEEEEELi256ENS_10bfloat16_tEfNS_4arch4Sm80ELb0ELb0ELb0ELb1ELb0ELb0ELb1ELb1EEENS1_21CollectiveEpilogueFwdINS6_IJS8_SA_S9_EEENS6_IJNS7_ILi1EEESI_SI_EEESC_SE_Li256ELb1ELb1ELb1ELb0EEENS1_36VarlenDynamicPersistentTileSchedulerILi128ELi48ELi256ELi256ELb1ELb1ELb0ELb0ELb1ELb1EEEEEEEEEvNT_6ParamsE,"ax",@progbits
	.align	128
.text._ZN7cutlass13device_kernelIN5flash19enable_sm80_to_sm89INS1_16FlashAttnFwdSm80INS1_25CollectiveMainloopFwdSm80ILi8ELi1ELb1EN4cute5tupleIJNS5_1CILi128EEENS7_ILi48EEENS7_ILi256EEEEEELi256ENS_10bfloat16_tEfNS_4arch4Sm80ELb0ELb0ELb0ELb1ELb0ELb0ELb1ELb1EEENS1_21CollectiveEpilogueFwdINS6_IJS8_SA_S9_EEENS6_IJNS7_ILi1EEESI_SI_EEESC_SE_Li256ELb1ELb1ELb1ELb0EEENS1_36VarlenDynamicPersistentTileSchedulerILi128ELi48ELi256ELi256ELb1ELb1ELb0ELb0ELb1ELb1EEEEEEEEEvNT_6ParamsE:
        .type           _ZN7cutlass13device_kernelIN5flash19enable_sm80_to_sm89INS1_16FlashAttnFwdSm80INS1_25CollectiveMainloopFwdSm80ILi8ELi1ELb1EN4cute5tupleIJNS5_1CILi128EEENS7_ILi48EEENS7_ILi256EEEEEELi256ENS_10bfloat16_tEfNS_4arch4Sm80ELb0ELb0ELb0ELb1ELb0ELb0ELb1ELb1EEENS1_21CollectiveEpilogueFwdINS6_IJS8_SA_S9_EEENS6_IJNS7_ILi1EEESI_SI_EEESC_SE_Li256ELb1ELb1ELb1ELb0EEENS1_36VarlenDynamicPersistentTileSchedulerILi128ELi48ELi256ELi256ELb1ELb1ELb0ELb0ELb1ELb1EEEEEEEEEvNT_6ParamsE,@function
        .size           _ZN7cutlass13device_kernelIN5flash19enable_sm80_to_sm89INS1_16FlashAttnFwdSm80INS1_25CollectiveMainloopFwdSm80ILi8ELi1ELb1EN4cute5tupleIJNS5_1CILi128EEENS7_ILi48EEENS7_ILi256EEEEEELi256ENS_10bfloat16_tEfNS_4arch4Sm80ELb0ELb0ELb0ELb1ELb0ELb0ELb1ELb1EEENS1_21CollectiveEpilogueFwdINS6_IJS8_SA_S9_EEENS6_IJNS7_ILi1EEESI_SI_EEESC_SE_Li256ELb1ELb1ELb1ELb0EEENS1_36VarlenDynamicPersistentTileSchedulerILi128ELi48ELi256ELi256ELb1ELb1ELb0ELb0ELb1ELb1EEEEEEEEEvNT_6ParamsE,(.L_x_19 - _ZN7cutlass13device_kernelIN5flash19enable_sm80_to_sm89INS1_16FlashAttnFwdSm80INS1_25CollectiveMainloopFwdSm80ILi8ELi1ELb1EN4cute5tupleIJNS5_1CILi128EEENS7_ILi48EEENS7_ILi256EEEEEELi256ENS_10bfloat16_tEfNS_4arch4Sm80ELb0ELb0ELb0ELb1ELb0ELb0ELb1ELb1EEENS1_21CollectiveEpilogueFwdINS6_IJS8_SA_S9_EEENS6_IJNS7_ILi1EEESI_SI_EEESC_SE_Li256ELb1ELb1ELb1ELb0EEENS1_36VarlenDynamicPersistentTileSchedulerILi128ELi48ELi256ELi256ELb1ELb1ELb0ELb0ELb1ELb1EEEEEEEEEvNT_6ParamsE)
        .other          _ZN7cutlass13device_kernelIN5flash19enable_sm80_to_sm89INS1_16FlashAttnFwdSm80INS1_25CollectiveMainloopFwdSm80ILi8ELi1ELb1EN4cute5tupleIJNS5_1CILi128EEENS7_ILi48EEENS7_ILi256EEEEEELi256ENS_10bfloat16_tEfNS_4arch4Sm80ELb0ELb0ELb0ELb1ELb0ELb0ELb1ELb1EEENS1_21CollectiveEpilogueFwdINS6_IJS8_SA_S9_EEENS6_IJNS7_ILi1EEESI_SI_EEESC_SE_Li256ELb1ELb1ELb1ELb0EEENS1_36VarlenDynamicPersistentTileSchedulerILi128ELi48ELi256ELi256ELb1ELb1ELb0ELb0ELb1ELb1EEEEEEEEEvNT_6ParamsE,@"STO_CUDA_ENTRY STV_DEFAULT"
_ZN7cutlass13device_kernelIN5flash19enable_sm80_to_sm89INS1_16FlashAttnFwdSm80INS1_25CollectiveMainloopFwdSm80ILi8ELi1ELb1EN4cute5tupleIJNS5_1CILi128EEENS7_ILi48EEENS7_ILi256EEEEEELi256ENS_10bfloat16_tEfNS_4arch4Sm80ELb0ELb0ELb0ELb1ELb0ELb0ELb1ELb1EEENS1_21CollectiveEpilogueFwdINS6_IJS8_SA_S9_EEENS6_IJNS7_ILi1EEESI_SI_EEESC_SE_Li256ELb1ELb1ELb1ELb0EEENS1_36VarlenDynamicPersistentTileSchedulerILi128ELi48ELi256ELi256ELb1ELb1ELb0ELb0ELb1ELb1EEEEEEEEEvNT_6ParamsE:
[----:B------:R-:W-:Y:S01]  /*0000*/  LDC R1, c[0x0][0x28] ;  /* 0x00000a00ff017b82 */ /* 0x000fe20000000800 */
[----:B------:R-:W-:Y:S05]  /*0010*/  EXIT ;  /* 0x000000000000794d */ /* 0x000fea0003800000 */
.L_x_1:
        /* <DEDUP_REMOVED lines=14> */
.L_x_19:


//--------------------- .text._ZN7cutlass13device_kernelIN5flash19enable_sm80_to_sm89INS1_16FlashAttnFwdSm80INS1_25CollectiveMainloopFwdSm80ILi8ELi1ELb0EN4cute5tupleIJNS5_1CILi128EEENS7_ILi32EEENS7_ILi256EEEEEELi256ENS_10bfloat16_tEfNS_4arch4Sm80ELb0ELb0ELb0ELb1ELb0ELb1ELb1ELb1EEENS1_21CollectiveEpilogueFwdINS6_IJS8_SA_S9_EEENS6_IJNS7_ILi1EEESI_SI_EEESC_SE_Li256ELb1ELb1ELb1ELb0EEENS1_36VarlenDynamicPersistentTileSchedulerILi128ELi32ELi256ELi256ELb1ELb1ELb0ELb0ELb1ELb1EEEEEEEEEvNT_6ParamsE --------------------------
	.section	.text._ZN7cutlass13device_kernelIN5flash19enable_sm80_to_sm89INS1_16FlashAttnFwdSm80INS1_25CollectiveMainloopFwdSm80ILi8ELi1ELb0EN4cute5tupleIJNS5_1CILi128EEENS7_ILi32EEENS7_ILi256EEEEEELi256ENS_10bfloat16_tEfNS_4arch4Sm80ELb0ELb0ELb0ELb1ELb0ELb1ELb1ELb1EEENS1_21CollectiveEpilogueFwdINS6_IJS8_SA_S9_EEENS6_IJNS7_ILi1EEESI_SI_EEESC_SE_Li256ELb1ELb1ELb1ELb0EEENS1_36VarlenDynamicPersistentTileSchedulerILi128ELi32ELi256ELi256ELb1ELb1ELb0ELb0ELb1ELb1EEEEEEEEEvNT_6ParamsE,"ax",@progbits
	.align	128
.text._ZN7cutlass13device_kernelIN5flash19enable_sm80_to_sm89INS1_16FlashAttnFwdSm80INS1_25CollectiveMainloopFwdSm80ILi8ELi1ELb0EN4cute5tupleIJNS5_1CILi128EEENS7_ILi32EEENS7_ILi256EEEEEELi256ENS_10bfloat16_tEfNS_4arch4Sm80ELb0ELb0ELb0ELb1ELb0ELb1ELb1ELb1EEENS1_21CollectiveEpilogueFwdINS6_IJS8_SA_S9_EEENS6_IJNS7_ILi1EEESI_SI_EEESC_SE_Li256ELb1ELb1ELb1ELb0EEENS1_36VarlenDynamicPersistentTileSchedulerILi128ELi32ELi256ELi256ELb1ELb1ELb0ELb0ELb1ELb1EEEEEEEEEvNT_6ParamsE:
        .type           _ZN7cutlass13device_kernelIN5flash19enable_sm80_to_sm89INS1_16FlashAttnFwdSm80INS1_25CollectiveMainloopFwdSm80ILi8ELi1ELb0EN4cute5tupleIJNS5_1CILi128EEENS7_ILi32EEENS7_ILi256EEEEEELi256ENS_10bfloat16_tEfNS_4arch4Sm80ELb0ELb0ELb0ELb1ELb0ELb1ELb1ELb1EEENS1_21CollectiveEpilogueFwdINS6_IJS8_SA_S9_EEENS6_IJNS7_ILi1EEESI_SI_EEESC_SE_Li256ELb1ELb1ELb1ELb0EEENS1_36VarlenDynamicPersistentTileSchedulerILi128ELi32ELi256ELi256ELb1ELb1ELb0ELb0ELb1ELb1EEEEEEEEEvNT_6ParamsE,@function
        .size           _ZN7cutlass13device_kernelIN5flash19enable_sm80_to_sm89INS1_16FlashAttnFwdSm80INS1_25CollectiveMainloopFwdSm80ILi8ELi1ELb0EN4cute5tupleIJNS5_1CILi128EEENS7_ILi32EEENS7_ILi256EEEEEELi256ENS_10bfloat16_tEfNS_4arch4Sm80ELb0ELb0ELb0ELb1ELb0ELb1ELb1ELb1EEENS1_21CollectiveEpilogueFwdINS6_IJS8_SA_S9_EEENS6_IJNS7_ILi1EEESI_SI_EEESC_SE_Li256ELb1ELb1ELb1ELb0EEENS1_36VarlenDynamicPersistentTileSchedulerILi128ELi32ELi256ELi256ELb1ELb1ELb0ELb0ELb1ELb1EEEEEEEEEvNT_6ParamsE,(.L_x_20 - _ZN7cutlass13device_kernelIN5flash19enable_sm80_to_sm89INS1_16FlashAttnFwdSm80INS1_25CollectiveMainloopFwdSm80ILi8ELi1ELb0EN4cute5tupleIJNS5_1CILi128EEENS7_ILi32EEENS7_ILi256EEEEEELi256ENS_10bfloat16_tEfNS_4arch4Sm80ELb0ELb0ELb0ELb1ELb0ELb1ELb1ELb1EEENS1_21CollectiveEpilogueFwdINS6_IJS8_SA_S9_EEENS6_IJNS7_ILi1EEESI_SI_EEESC_SE_Li256ELb1ELb1ELb1ELb0EEENS1_36VarlenDynamicPersistentTileSchedulerILi128ELi32ELi256ELi256ELb1ELb1ELb0ELb0ELb1ELb1EEEEEEEEEvNT_6ParamsE)
        .other          _ZN7cutlass13device_kernelIN5flash19enable_sm80_to_sm89INS1_16FlashAttnFwdSm80INS1_25CollectiveMainloopFwdSm80ILi8ELi1ELb0EN4cute5tupleIJNS5_1CILi128EEENS7_ILi32EEENS7_ILi256EEEEEELi256ENS_10bfloat16_tEfNS_4arch4Sm80ELb0ELb0ELb0ELb1ELb0ELb1ELb1ELb1EEENS1_21CollectiveEpilogueFwdINS6_IJS8_SA_S9_EEENS6_IJNS7_ILi1EEESI_SI_EEESC_SE_Li256ELb1ELb1ELb1ELb0EEENS1_36VarlenDynamicPersistentTileSchedulerILi128ELi32ELi256ELi256ELb1ELb1ELb0ELb0ELb1ELb1EEEEEEEEEvNT_6ParamsE,@"STO_CUDA_ENTRY STV_DEFAULT"
_ZN7cutlass13device_kernelIN5flash19enable_sm80_to_sm89INS1_16FlashAttnFwdSm80INS1_25CollectiveMainloopFwdSm80ILi8ELi1ELb0EN4cute5tupleIJNS5_1CILi128EEENS7_ILi32EEENS7_ILi256EEEEEELi256ENS_10bfloat16_tEfNS_4arch4Sm80ELb0ELb0ELb0ELb1ELb0ELb1ELb1ELb1EEENS1_21CollectiveEpilogueFwdINS6_IJS8_SA_S9_EEENS6_IJNS7_ILi1EEESI_SI_EEESC_SE_Li256ELb1ELb1ELb1ELb0EEENS1_36VarlenDynamicPersistentTileSchedulerILi128ELi32ELi256ELi256ELb1ELb1ELb0ELb0ELb1ELb1EEEEEEEEEvNT_6ParamsE:
[----:B------:R-:W-:Y:S01]  /*0000*/  LDC R1, c[0x0][0x28] ;  /* 0x00000a00ff017b82 */ /* 0x000fe20000000800 */
[----:B------:R-:W-:Y:S05]  /*0010*/  EXIT ;  /* 0x000000000000794d */ /* 0x000fea0003800000 */
.L_x_2:
        /* <DEDUP_REMOVED lines=14> */
.L_x_20:


//--------------------- .text._ZN7cutlass13device_kernelIN5flash19enable_sm80_to_sm89INS1_16FlashAttnFwdSm80INS1_25CollectiveMainloopFwdSm80ILi8ELi1ELb1EN4cute5tupleIJNS5_1CILi128EEENS7_ILi48EEENS7_ILi256EEEEEELi256ENS_10bfloat16_tEfNS_4arch4Sm80ELb0ELb1ELb0ELb0ELb0ELb0ELb1ELb1EEENS1_21CollectiveEpilogueFwdINS6_IJS8_SA_S9_EEENS6_IJNS7_ILi1EEESI_SI_EEESC_SE_Li256ELb0ELb1ELb1ELb0EEENS1_19SingleTileSchedulerILb0ELb1ELb1ELi128EEEEEEEEEvNT_6ParamsE --------------------------
	.section	.text._ZN7cutlass13device_kernelIN5flash19enable_sm80_to_sm89INS1_16FlashAttnFwdSm80INS1_25CollectiveMainloopFwdSm80ILi8ELi1ELb1EN4cute5tupleIJNS5_1CILi128EEENS7_ILi48EEENS7_ILi256EEEEEELi256ENS_10bfloat16_tEfNS_4arch4Sm80ELb0ELb1ELb0ELb0ELb0ELb0ELb1ELb1EEENS1_21CollectiveEpilogueFwdINS6_IJS8_SA_S9_EEENS6_IJNS7_ILi1EEESI_SI_EEESC_SE_Li256ELb0ELb1ELb1ELb0EEENS1_19SingleTileSchedulerILb0ELb1ELb1ELi128EEEEEEEEEvNT_6ParamsE,"ax",@progbits
	.align	128
.text._ZN7cutlass13device_kernelIN5flash19enable_sm80_to_sm89INS1_16FlashAttnFwdSm80INS1_25CollectiveMainloopFwdSm80ILi8ELi1ELb1EN4cute5tupleIJNS5_1CILi128EEENS7_ILi48EEENS7_ILi256EEEEEELi256ENS_10bfloat16_tEfNS_4arch4Sm80ELb0ELb1ELb0ELb0ELb0ELb0ELb1ELb1EEENS1_21CollectiveEpilogueFwdINS6_IJS8_SA_S9_EEENS6_IJNS7_ILi1EEESI_SI_EEESC_SE_Li256ELb0ELb1ELb1ELb0EEENS1_19SingleTileSchedulerILb0ELb1ELb1ELi128EEEEEEEEEvNT_6ParamsE:
        .type           _ZN7cutlass13device_kernelIN5flash19enable_sm80_to_sm89INS1_16FlashAttnFwdSm80INS1_25CollectiveMainloopFwdSm80ILi8ELi1ELb1EN4cute5tupleIJNS5_1CILi128EEENS7_ILi48EEENS7_ILi256EEEEEELi256ENS_10bfloat16_tEfNS_4arch4Sm80ELb0ELb1ELb0ELb0ELb0ELb0ELb1ELb1EEENS1_21CollectiveEpilogueFwdINS6_IJS8_SA_S9_EEENS6_IJNS7_ILi1EEESI_SI_EEESC_SE_Li256ELb0ELb1ELb1ELb0EEENS1_19SingleTileSchedulerILb0ELb1ELb1ELi128EEEEEEEEEvNT_6ParamsE,@function
        .size           _ZN7cutlass13device_kernelIN5flash19enable_sm80_to_sm89INS1_16FlashAttnFwdSm80INS1_25CollectiveMainloopFwdSm80ILi8ELi1ELb1EN4cute5tupleIJNS5_1CILi128EEENS7_ILi48EEENS7_ILi256EEEEEELi256ENS_10bfloat16_tEfNS_4arch4Sm80ELb0ELb1ELb0ELb0ELb0ELb0ELb1ELb1EEENS1_21CollectiveEpilogueFwdINS6_IJS8_SA_S9_EEENS6_IJNS7_ILi1EEESI_SI_EEESC_SE_Li256ELb0ELb1ELb1ELb0EEENS1_19SingleTileSchedulerILb0ELb1ELb1ELi128EEEEEEEEEvNT_6ParamsE,(.L_x_21 - _ZN7cutlass13device_kernelIN5flash19enable_sm80_to_sm89INS1_16FlashAttnFwdSm80INS1_25CollectiveMainloopFwdSm80ILi8ELi1ELb1EN4cute5tupleIJNS5_1CILi128EEENS7_ILi48EEENS7_ILi256EEEEEELi256ENS_10bfloat16_tEfNS_4arch4Sm80ELb0ELb1ELb0ELb0ELb0ELb0ELb1ELb1EEENS1_21CollectiveEpilogueFwdINS6_IJS8_SA_S9_EEENS6_IJNS7_ILi1EEESI_SI_EEESC_SE_Li256ELb0ELb1ELb1ELb0EEENS1_19SingleTileSchedulerILb0ELb1ELb1ELi128EEEEEEEEEvNT_6ParamsE)
        .other          _ZN7cutlass13device_kernelIN5flash19enable_sm80_to_sm89INS1_16FlashAttnFwdSm80INS1_25CollectiveMainloopFwdSm80ILi8ELi1ELb1EN4cute5tupleIJNS5_1CILi128EEENS7_ILi48EEENS7_ILi256EEEEEELi256ENS_10bfloat16_tEfNS_4arch4Sm80ELb0ELb1ELb0ELb0ELb0ELb0ELb1ELb1EEENS1_21CollectiveEpilogueFwdINS6_IJS8_SA_S9_EEENS6_IJNS7_ILi1EEESI_SI_EEESC_SE_Li256ELb0ELb1ELb1ELb0EEENS1_19SingleTileSchedulerILb0ELb1ELb1ELi128EEEEEEEEEvNT_6ParamsE,@"STO_CUDA_ENTRY STV_DEFAULT"
_ZN7cutlass13device_kernelIN5flash19enable_sm80_to_sm89INS1_16FlashAttnFwdSm80INS1_25CollectiveMainloopFwdSm80ILi8ELi1ELb1EN4cute5tupleIJNS5_1CILi128EEENS7_ILi48EEENS7_ILi256EEEEEELi256ENS_10bfloat16_tEfNS_4arch4Sm80ELb0ELb1ELb0ELb0ELb0ELb0ELb1ELb1EEENS1_21CollectiveEpilogueFwdINS6_IJS8_SA_S9_EEENS6_IJNS7_ILi1EEESI_SI_EEESC_SE_Li256ELb0ELb1ELb1ELb0EEENS1_19SingleTileSchedulerILb0ELb1ELb1ELi128EEEEEEEEEvNT_6ParamsE:
[----:B------:R-:W-:Y:S01]  /*0000*/  LDC R1, c[0x0][0x28] ;  /* 0x00000a00ff017b82 */ /* 0x000fe20000000800 */
[----:B------:R-:W-:Y:S05]  /*0010*/  EXIT ;  /* 0x000000000000794d */ /* 0x000fea0003800000 */
.L_x_3:
        /* <DEDUP_REMOVED lines=14> */
.L_x_21:


//--------------------- .text._ZN7cutlass13device_kernelIN5flash19enable_sm80_to_sm89INS1_16FlashAttnFwdSm80INS1_25CollectiveMainloopFwdSm80ILi8ELi1ELb1EN4cute5tupleIJNS5_1CILi128EEENS7_ILi48EEENS7_ILi256EEEEEELi256ENS_10bfloat16_tEfNS_4arch4Sm80ELb0ELb1ELb0ELb1ELb0ELb0ELb1ELb1EEENS1_21CollectiveEpilogueFwdINS6_IJS8_SA_S9_EEENS6_IJNS7_ILi1EEESI_SI_EEESC_SE_Li256ELb1ELb1ELb1ELb0EEENS1_36VarlenDynamicPersistentTileSchedulerILi128ELi48ELi256ELi256ELb1ELb1ELb0ELb1ELb0ELb1EEEEEEEEEvNT_6ParamsE --------------------------
	.section	.text._ZN7cutlass13device_kernelIN5flash19enable_sm80_to_sm89INS1_16FlashAttnFwdSm80INS1_25CollectiveMainloopFwdSm80ILi8ELi1ELb1EN4cute5tupleIJNS5_1CILi128EEENS7_ILi48EEENS7_ILi256EEEEEELi256ENS_10bfloat16_tEfNS_4arch4Sm80ELb0ELb1ELb0ELb1ELb0ELb0ELb1ELb1EEENS1_21CollectiveEpilogueFwdINS6_IJS8_SA_S9_EEENS6_IJNS7_ILi1EEESI_SI_EEESC_SE_Li256ELb1ELb1ELb1ELb0EEENS1_36VarlenDynamicPersistentTileSchedulerILi128ELi48ELi256ELi256ELb1ELb1ELb0ELb1ELb0ELb1EEEEEEEEEvNT_6ParamsE,"ax",@progbits
	.align	128
.text._ZN7cutlass13device_kernelIN5flash19enable_sm80_to_sm89INS1_16FlashAttnFwdSm80INS1_25CollectiveMainloopFwdSm80ILi8ELi1ELb1EN4cute5tupleIJNS5_1CILi128EEENS7_ILi48EEENS7_ILi256EEEEEELi256ENS_10bfloat16_tEfNS_4arch4Sm80ELb0ELb1ELb0ELb1ELb0ELb0ELb1ELb1EEENS1_21CollectiveEpilogueFwdINS6_IJS8_SA_S9_EEENS6_IJNS7_ILi1EEESI_SI_EEESC_SE_Li256ELb1ELb1ELb1ELb0EEENS1_36VarlenDynamicPersistentTileSchedulerILi128ELi48ELi256ELi256ELb1ELb1ELb0ELb1ELb0ELb1EEEEEEEEEvNT_6ParamsE:
        .type           _ZN7cutlass13device_kernelIN5flash19enable_sm80_to_sm89INS1_16FlashAttnFwdSm80INS1_25CollectiveMainloopFwdSm80ILi8ELi1ELb1EN4cute5tupleIJNS5_1CILi128EEENS7_ILi48EEENS7_ILi256EEEEEELi256ENS_10bfloat16_tEfNS_4arch4Sm80ELb0ELb1ELb0ELb1ELb0ELb0ELb1ELb1EEENS1_21CollectiveEpilogueFwdINS6_IJS8_SA_S9_EEENS6_IJNS7_ILi1EEESI_SI_EEESC_SE_Li256ELb1ELb1ELb1ELb0EEENS1_36VarlenDynamicPersistentTileSchedulerILi128ELi48ELi256ELi256ELb1ELb1ELb0ELb1ELb0ELb1EEEEEEEEEvNT_6ParamsE,@function
        .size           _ZN7cutlass13device_kernelIN5flash19enable_sm80_to_sm89INS1_16FlashAttnFwdSm80INS1_25CollectiveMainloopFwdSm80ILi8ELi1ELb1EN4cute5tupleIJNS5_1CILi128EEENS7_ILi48EEENS7_ILi256EEEEEELi256ENS_10bfloat16_tEfNS_4arch4Sm80ELb0ELb1ELb0ELb1ELb0ELb0ELb1ELb1EEENS1_21CollectiveEpilogueFwdINS6_IJS8_SA_S9_EEENS6_IJNS7_ILi1EEESI_SI_EEESC_SE_Li256ELb1ELb1ELb1ELb0EEENS1_36VarlenDynamicPersistentTileSchedulerILi128ELi48ELi256ELi256ELb1ELb1ELb0ELb1ELb0ELb1EEEEEEEEEvNT_6ParamsE,(.L_x_22 - _ZN7cutlass13device_kernelIN5flash19enable_sm80_to_sm89INS1_16FlashAttnFwdSm80INS1_25CollectiveMainloopFwdSm80ILi8ELi1ELb1EN4cute5tupleIJNS5_1CILi128EEENS7_ILi48EEENS7_ILi256EEEEEELi256ENS_10bfloat16_tEfNS_4arch4Sm80ELb0ELb1ELb0ELb1ELb0ELb0ELb1ELb1EEENS1_21CollectiveEpilogueFwdINS6_IJS8_SA_S9_EEENS6_IJNS7_ILi1EEESI_SI_EEESC_SE_Li256ELb1ELb1ELb1ELb0EEENS1_36VarlenDynamicPersistentTileSchedulerILi128ELi48ELi256ELi256ELb1ELb1ELb0ELb1ELb0ELb1EEEEEEEEEvNT_6ParamsE)
        .other          _ZN7cutlass13device_kernelIN5flash19enable_sm80_to_sm89INS1_16FlashAttnFwdSm80INS1_25CollectiveMainloopFwdSm80ILi8ELi1ELb1EN4cute5tupleIJNS5_1CILi128EEENS7_ILi48EEENS7_ILi256EEEEEELi256ENS_10bfloat16_tEfNS_4arch4Sm80ELb0ELb1ELb0ELb1ELb0ELb0ELb1ELb1EEENS1_21CollectiveEpilogueFwdINS6_IJS8_SA_S9_EEENS6_IJNS7_ILi1EEESI_SI_EEESC_SE_Li256ELb1ELb1ELb1ELb0EEENS1_36VarlenDynamicPersistentTileSchedulerILi128ELi48ELi256ELi256ELb1ELb1ELb0ELb1ELb0ELb1EEEEEEEEEvNT_6ParamsE,@"STO_CUDA_ENTRY STV_DEFAULT"
_ZN7cutlass13device_kernelIN5flash19enable_sm80_to_sm89INS1_16FlashAttnFwdSm80INS1_25CollectiveMainloopFwdSm80ILi8ELi1ELb1EN4cute5tupleIJNS5_1CILi128EEENS7_ILi48EEENS7_ILi256EEEEEELi256ENS_10bfloat16_tEfNS_4arch4Sm80ELb0ELb1ELb0ELb1ELb0ELb0ELb1ELb1EEENS1_21CollectiveEpilogueFwdINS6_IJS8_SA_S9_EEENS6_IJNS7_ILi1EEESI_SI_EEESC_SE_Li256ELb1ELb1ELb1ELb0EEENS1_36VarlenDynamicPersistentTileSchedulerILi128ELi48ELi256ELi256ELb1ELb1ELb0ELb1ELb0ELb1EEEEEEEEEvNT_6ParamsE:
[----:B------:R-:W-:Y:S01]  /*0000*/  LDC R1, c[0x0][0x28] ;  /* 0x00000a00ff017b82 */ /* 0x000fe20000000800 */
[----:B------:R-:W-:Y:S05]  /*0010*/  EXIT ;  /* 0x000000000000794d */ /* 0x000fea0003800000 */
.L_x_4:
        /* <DEDUP_REMOVED lines=14> */
.L_x_22:


//--------------------- .text._ZN7cutlass13device_kernelIN5flash19enable_sm80_to_sm89INS1_16FlashAttnFwdSm80INS1_25CollectiveMainloopFwdSm80ILi8ELi1ELb0EN4cute5tupleIJNS5_1CILi128EEENS7_ILi32EEENS7_ILi256EEEEEELi256ENS_10bfloat16_tEfNS_4arch4Sm80ELb0ELb1ELb0ELb1ELb0ELb1ELb1ELb1EEENS1_21CollectiveEpilogueFwdINS6_IJS8_SA_S9_EEENS6_IJNS7_ILi1EEESI_SI_EEESC_SE_Li256ELb1ELb1ELb1ELb0EEENS1_36VarlenDynamicPersistentTileSchedulerILi128ELi32ELi256ELi256ELb1ELb1ELb0ELb1ELb0ELb1EEEEEEEEEvNT_6ParamsE --------------------------
	.section	.text._ZN7cutlass13device_kernelIN5flash19enable_sm80_to_sm89INS1_16FlashAttnFwdSm80INS1_25CollectiveMainloopFwdSm80ILi8ELi1ELb0EN4cute5tupleIJNS5_1CILi128EEENS7_ILi32EEENS7_ILi256EEEEEELi256ENS_10bfloat16_tEfNS_4arch4Sm80ELb0ELb1ELb0ELb1ELb0ELb1ELb1ELb1EEENS1_21CollectiveEpilogueFwdINS6_IJS8_SA_S9_EEENS6_IJNS7_ILi1EEESI_SI_EEESC_SE_Li256ELb1ELb1ELb1ELb0EEENS1_36VarlenDynamicPersistentTileSchedulerILi128ELi32ELi256ELi256ELb1ELb1ELb0ELb1ELb0ELb1EEEEEEEEEvNT_6ParamsE,"ax",@progbits
	.align	128
.text._ZN7cutlass13device_kernelIN5flash19enable_sm80_to_sm89INS1_16FlashAttnFwdSm80INS1_25CollectiveMainloopFwdSm80ILi8ELi1ELb0EN4cute5tupleIJNS5_1CILi128EEENS7_ILi32EEENS7_ILi256EEEEEELi256ENS_10bfloat16_tEfNS_4arch4Sm80ELb0ELb1ELb0ELb1ELb0ELb1ELb1ELb1EEENS1_21CollectiveEpilogueFwdINS6_IJS8_SA_S9_EEENS6_IJNS7_ILi1EEESI_SI_EEESC_SE_Li256ELb1ELb1ELb1ELb0EEENS1_36VarlenDynamicPersistentTileSchedulerILi128ELi32ELi256ELi256ELb1ELb1ELb0ELb1ELb0ELb1EEEEEEEEEvNT_6ParamsE:
        .type           _ZN7cutlass13device_kernelIN5flash19enable_sm80_to_sm89INS1_16FlashAttnFwdSm80INS1_25CollectiveMainloopFwdSm80ILi8ELi1ELb0EN4cute5tupleIJNS5_1CILi128EEENS7_ILi32EEENS7_ILi256EEEEEELi256ENS_10bfloat16_tEfNS_4arch4Sm80ELb0ELb1ELb0ELb1ELb0ELb1ELb1ELb1EEENS1_21CollectiveEpilogueFwdINS6_IJS8_SA_S9_EEENS6_IJNS7_ILi1EEESI_SI_EEESC_SE_Li256ELb1ELb1ELb1ELb0EEENS1_36VarlenDynamicPersistentTileSchedulerILi128ELi32ELi256ELi256ELb1ELb1ELb0ELb1ELb0ELb1EEEEEEEEEvNT_6ParamsE,@function
        .size           _ZN7cutlass13device_kernelIN5flash19enable_sm80_to_sm89INS1_16FlashAttnFwdSm80INS1_25CollectiveMainloopFwdSm80ILi8ELi1ELb0EN4cute5tupleIJNS5_1CILi128EEENS7_ILi32EEENS7_ILi256EEEEEELi256ENS_10bfloat16_tEfNS_4arch4Sm80ELb0ELb1ELb0ELb1ELb0ELb1ELb1ELb1EEENS1_21CollectiveEpilogueFwdINS6_IJS8_SA_S9_EEENS6_IJNS7_ILi1EEESI_SI_EEESC_SE_Li256ELb1ELb1ELb1ELb0EEENS1_36VarlenDynamicPersistentTileSchedulerILi128ELi32ELi256ELi256ELb1ELb1ELb0ELb1ELb0ELb1EEEEEEEEEvNT_6ParamsE,(.L_x_23 - _ZN7cutlass13device_kernelIN5flash19enable_sm80_to_sm89INS1_16FlashAttnFwdSm80INS1_25CollectiveMainloopFwdSm80ILi8ELi1ELb0EN4cute5tupleIJNS5_1CILi128EEENS7_ILi32EEENS7_ILi256EEEEEELi256ENS_10bfloat16_tEfNS_4arch4Sm80ELb0ELb1ELb0ELb1ELb0ELb1ELb1ELb1EEENS1_21CollectiveEpilogueFwdINS6_IJS8_SA_S9_EEENS6_IJNS7_ILi1EEESI_SI_EEESC_SE_Li256ELb1ELb1ELb1ELb0EEENS1_36VarlenDynamicPersistentTileSchedulerILi128ELi32ELi256ELi256ELb1ELb1ELb0ELb1ELb0ELb1EEEEEEEEEvNT_6ParamsE)
        .other          _ZN7cutlass13device_kernelIN5flash19enable_sm80_to_sm89INS1_16FlashAttnFwdSm80INS1_25CollectiveMainloopFwdSm80ILi8ELi1ELb0EN4cute5tupleIJNS5_1CILi128EEENS7_ILi32EEENS7_ILi256EEEEEELi256ENS_10bfloat16_tEfNS_4arch4Sm80ELb0ELb1ELb0ELb1ELb0ELb1ELb1ELb1EEENS1_21CollectiveEpilogueFwdINS6_IJS8_SA_S9_EEENS6_IJNS7_ILi1EEESI_SI_EEESC_SE_Li256ELb1ELb1ELb1ELb0EEENS1_36VarlenDynamicPersistentTileSchedulerILi128ELi32ELi256ELi256ELb1ELb1ELb0ELb1ELb0ELb1EEEEEEEEEvNT_6ParamsE,@"STO_CUDA_ENTRY STV_DEFAULT"
_ZN7cutlass13device_kernelIN5flash19enable_sm80_to_sm89INS1_16FlashAttnFwdSm80INS1_25CollectiveMainloopFwdSm80ILi8ELi1ELb0EN4cute5tupleIJNS5_1CILi128EEENS7_ILi32EEENS7_ILi256EEEEEELi256ENS_10bfloat16_tEfNS_4arch4Sm80ELb0ELb1ELb0ELb1ELb0ELb1ELb1ELb1EEENS1_21CollectiveEpilogueFwdINS6_IJS8_SA_S9_EEENS6_IJNS7_ILi1EEESI_SI_EEESC_SE_Li256ELb1ELb1ELb1ELb0EEENS1_36VarlenDynamicPersistentTileSchedulerILi128ELi32ELi256ELi256ELb1ELb1ELb0ELb1ELb0ELb1EEEEEEEEEvNT_6ParamsE:
[----:B------:R-:W-:Y:S01]  /*0000*/  LDC R1, c[0x0][0x28] ;  /* 0x00000a00ff017b82 */ /* 0x000fe20000000800 */
[----:B------:R-:W-:Y:S05]  /*0010*/  EXIT ;  /* 0x000000000000794d */ /* 0x000fea0003800000 */
.L_x_5:
        /* <DEDUP_REMOVED lines=14> */
.L_x_23:


//--------------------- .text._ZN7cutlass13device_kernelIN5flash19enable_sm80_to_sm89INS1_16FlashAttnFwdSm80INS1_25CollectiveMainloopFwdSm80ILi8ELi1ELb1EN4cute5tupleIJNS5_1CILi128EEENS7_ILi64EEENS7_ILi256EEEEEELi256ENS_10bfloat16_tEfNS_4arch4Sm80ELb1ELb0ELb0ELb0ELb0ELb0ELb1ELb1EEENS1_21CollectiveEpilogueFwdINS6_IJS8_SA_S9_EEENS6_IJNS7_ILi1EEESI_SI_EEESC_SE_Li256ELb0ELb1ELb1ELb0EEENS1_30DynamicPersistentTileSchedulerILi256ELi256ELb1ELb1ELb0EEEEEEEEEvNT_6ParamsE --------------------------
	.section	.text._ZN7cutlass13device_kernelIN5flash19enable_sm80_to_sm89INS1_16FlashAttnFwdSm80INS1_25CollectiveMainloopFwdSm80ILi8ELi1ELb1EN4cute5tupleIJNS5_1CILi128EEENS7_ILi64EEENS7_ILi256EEEEEELi256ENS_10bfloat16_tEfNS_4arch4Sm80ELb1ELb0ELb0ELb0ELb0ELb0ELb1ELb1EEENS1_21CollectiveEpilogueFwdINS6_IJS8_SA_S9_EEENS6_IJNS7_ILi1EEESI_SI_EEESC_SE_Li256ELb0ELb1ELb1ELb0EEENS1_30DynamicPersistentTileSchedulerILi256ELi256ELb1ELb1ELb0EEEEEEEEEvNT_6ParamsE,"ax",@progbits
	.align	128
.text._ZN7cutlass13device_kernelIN5flash19enable_sm80_to_sm89INS1_16FlashAttnFwdSm80INS1_25CollectiveMainloopFwdSm80ILi8ELi1ELb1EN4cute5tupleIJNS5_1CILi128EEENS7_ILi64EEENS7_ILi256EEEEEELi256ENS_10bfloat16_tEfNS_4arch4Sm80ELb1ELb0ELb0ELb0ELb0ELb0ELb1ELb1EEENS1_21CollectiveEpilogueFwdINS6_IJS8_SA_S9_EEENS6_IJNS7_ILi1EEESI_SI_EEESC_SE_Li256ELb0ELb1ELb1ELb0EEENS1_30DynamicPersistentTileSchedulerILi256ELi256ELb1ELb1ELb0EEEEEEEEEvNT_6ParamsE:
        .type           _ZN7cutlass13device_kernelIN5flash19enable_sm80_to_sm89INS1_16FlashAttnFwdSm80INS1_25CollectiveMainloopFwdSm80ILi8ELi1ELb1EN4cute5tupleIJNS5_1CILi128EEENS7_ILi64EEENS7_ILi256EEEEEELi256ENS_10bfloat16_tEfNS_4arch4Sm80ELb1ELb0ELb0ELb0ELb0ELb0ELb1ELb1EEENS1_21CollectiveEpilogueFwdINS6_IJS8_SA_S9_EEENS6_IJNS7_ILi1EEESI_SI_EEESC_SE_Li256ELb0ELb1ELb1ELb0EEENS1_30DynamicPersistentTileSchedulerILi256ELi256ELb1ELb1ELb0EEEEEEEEEvNT_6ParamsE,@function
        .size           _ZN7cutlass13device_kernelIN5flash19enable_sm80_to_sm89INS1_16FlashAttnFwdSm80INS1_25CollectiveMainloopFwdSm80ILi8ELi1ELb1EN4cute5tupleIJNS5_1CILi128EEENS7_ILi64EEENS7_ILi256EEEEEELi256ENS_10bfloat16_tEfNS_4arch4Sm80ELb1ELb0ELb0ELb0ELb0ELb0ELb1ELb1EEENS1_21CollectiveEpilogueFwdINS6_IJS8_SA_S9_EEENS6_IJNS7_ILi1EEESI_SI_EEESC_SE_Li256ELb0ELb1ELb1ELb0EEENS1_30DynamicPersistentTileSchedulerILi256ELi256ELb1ELb1ELb0EEEEEEEEEvNT_6ParamsE,(.L_x_24 - _ZN7cutlass13device_kernelIN5flash19enable_sm80_to_sm89INS1_16FlashAttnFwdSm80INS1_25CollectiveMainloopFwdSm80ILi8ELi1ELb1EN4cute5tupleIJNS5_1CILi128EEENS7_ILi64EEENS7_ILi256EEEEEELi256ENS_10bfloat16_tEfNS_4arch4Sm80ELb1ELb0ELb0ELb0ELb0ELb0ELb1ELb1EEENS1_21CollectiveEpilogueFwdINS6_IJS8_SA_S9_EEENS6_IJNS7_ILi1EEESI_SI_EEESC_SE_Li256ELb0ELb1ELb1ELb0EEENS1_30DynamicPersistentTileSchedulerILi256ELi256ELb1ELb1ELb0EEEEEEEEEvNT_6ParamsE)
        .other          _ZN7cutlass13device_kernelIN5flash19enable_sm80_to_sm89INS1_16FlashAttnFwdSm80INS1_25CollectiveMainloopFwdSm80ILi8ELi1ELb1EN4cute5tupleIJNS5_1CILi128EEENS7_ILi64EEENS7_ILi256EEEEEELi256ENS_10bfloat16_tEfNS_4arch4Sm80ELb1ELb0ELb0ELb0ELb0ELb0ELb1ELb1EEENS1_21CollectiveEpilogueFwdINS6_IJS8_SA_S9_EEENS6_IJNS7_ILi1EEESI_SI_EEESC_SE_Li256ELb0ELb1ELb1ELb0EEENS1_30DynamicPersistentTileSchedulerILi256ELi256ELb1ELb1ELb0EEEEEEEEEvNT_6ParamsE,@"STO_CUDA_ENTRY STV_DEFAULT"
_ZN7cutlass13device_kernelIN5flash19enable_sm80_to_sm89INS1_16FlashAttnFwdSm80INS1_25CollectiveMainloopFwdSm80ILi8ELi1ELb1EN4cute5tupleIJNS5_1CILi128EEENS7_ILi64EEENS7_ILi256EEEEEELi256ENS_10bfloat16_tEfNS_4arch4Sm80ELb1ELb0ELb0ELb0ELb0ELb0ELb1ELb1EEENS1_21CollectiveEpilogueFwdINS6_IJS8_SA_S9_EEENS6_IJNS7_ILi1EEESI_SI_EEESC_SE_Li256ELb0ELb1ELb1ELb0EEENS1_30DynamicPersistentTileSchedulerILi256ELi256ELb1ELb1ELb0EEEEEEEEEvNT_6ParamsE:
[----:B------:R-:W-:Y:S01]  /*0000*/  LDC R1, c[0x0][0x28] ;  /* 0x00000a00ff017b82 */ /* 0x000fe20000000800 */
[----:B------:R-:W-:Y:S05]  /*0010*/  EXIT ;  /* 0x000000000000794d */ /* 0x000fea0003800000 */
.L_x_6:
        /* <DEDUP_REMOVED lines=14> */
.L_x_24:


//--------------------- .text._ZN7cutlass13device_kernelIN5flash19enable_sm80_to_sm89INS1_16FlashAttnFwdSm80INS1_25CollectiveMainloopFwdSm80ILi8ELi1ELb1EN4cute5tupleIJNS5_1CILi128EEENS7_ILi48EEENS7_ILi256EEEEEELi256ENS_10bfloat16_tEfNS_4arch4Sm80ELb1ELb0ELb0ELb1ELb0ELb0ELb1ELb1EEENS1_21CollectiveEpilogueFwdINS6_IJS8_SA_S9_EEENS6_IJNS7_ILi1EEESI_SI_EEESC_SE_Li256ELb1ELb1ELb1ELb0EEENS1_36VarlenDynamicPersistentTileSchedulerILi128ELi48ELi256ELi256ELb1ELb1ELb0ELb1ELb1ELb1EEEEEEEEEvNT_6ParamsE --------------------------
	.section	.text._ZN7cutlass13device_kernelIN5flash19enable_sm80_to_sm89INS1_16FlashAttnFwdSm80INS1_25CollectiveMainloopFwdSm80ILi8ELi1ELb1EN4cute5tupleIJNS5_1CILi128EEENS7_ILi48EEENS7_ILi256EEEEEELi256ENS_10bfloat16_tEfNS_4arch4Sm80ELb1ELb0ELb0ELb1ELb0ELb0ELb1ELb1EEENS1_21CollectiveEpilogueFwdINS6_IJS8_SA_S9_EEENS6_IJNS7_ILi1EEESI_SI_EEESC_SE_Li256ELb1ELb1ELb1ELb0EEENS1_36VarlenDynamicPersistentTileSchedulerILi128ELi48ELi256ELi256ELb1ELb1ELb0ELb1ELb1ELb1EEEEEEEEEvNT_6ParamsE,"ax",@progbits
	.align	128
.text._ZN7cutlass13device_kernelIN5flash19enable_sm80_to_sm89INS1_16FlashAttnFwdSm80INS1_25CollectiveMainloopFwdSm80ILi8ELi1ELb1EN4cute5tupleIJNS5_1CILi128EEENS7_ILi48EEENS7_ILi256EEEEEELi256ENS_10bfloat16_tEfNS_4arch4Sm80ELb1ELb0ELb0ELb1ELb0ELb0ELb1ELb1EEENS1_21CollectiveEpilogueFwdINS6_IJS8_SA_S9_EEENS6_IJNS7_ILi1EEESI_SI_EEESC_SE_Li256ELb1ELb1ELb1ELb0EEENS1_36VarlenDynamicPersistentTileSchedulerILi128ELi48ELi256ELi256ELb1ELb1ELb0ELb1ELb1ELb1EEEEEEEEEvNT_6ParamsE:
        .type           _ZN7cutlass13device_kernelIN5flash19enable_sm80_to_sm89INS1_16FlashAttnFwdSm80INS1_25CollectiveMainloopFwdSm80ILi8ELi1ELb1EN4cute5tupleIJNS5_1CILi128EEENS7_ILi48EEENS7_ILi256EEEEEELi256ENS_10bfloat16_tEfNS_4arch4Sm80ELb1ELb0ELb0ELb1ELb0ELb0ELb1ELb1EEENS1_21CollectiveEpilogueFwdINS6_IJS8_SA_S9_EEENS6_IJNS7_ILi1EEESI_SI_EEESC_SE_Li256ELb1ELb1ELb1ELb0EEENS1_36VarlenDynamicPersistentTileSchedulerILi128ELi48ELi256ELi256ELb1ELb1ELb0ELb1ELb1ELb1EEEEEEEEEvNT_6ParamsE,@function
        .size           _ZN7cutlass13device_kernelIN5flash19enable_sm80_to_sm89INS1_16FlashAttnFwdSm80INS1_25CollectiveMainloopFwdSm80ILi8ELi1ELb1EN4cute5tupleIJNS5_1CILi128EEENS7_ILi48EEENS7_ILi256EEEEEELi256ENS_10bfloat16_tEfNS_4arch4Sm80ELb1ELb0ELb0ELb1ELb0ELb0ELb1ELb1EEENS1_21CollectiveEpilogueFwdINS6_IJS8_SA_S9_EEENS6_IJNS7_ILi1EEESI_SI_EEESC_SE_Li256ELb1ELb1ELb1ELb0EEENS1_36VarlenDynamicPersistentTileSchedulerILi128ELi48ELi256ELi256ELb1ELb1ELb0ELb1ELb1ELb1EEEEEEEEEvNT_6ParamsE,(.L_x_25 - _ZN7cutlass13device_kernelIN5flash19enable_sm80_to_sm89INS1_16FlashAttnFwdSm80INS1_25CollectiveMainloopFwdSm80ILi8ELi1ELb1EN4cute5tupleIJNS5_1CILi128EEENS7_ILi48EEENS7_ILi256EEEEEELi256ENS_10bfloat16_tEfNS_4arch4Sm80ELb1ELb0ELb0ELb1ELb0ELb0ELb1ELb1EEENS1_21CollectiveEpilogueFwdINS6_IJS8_SA_S9_EEENS6_IJNS7_ILi1EEESI_SI_EEESC_SE_Li256ELb1ELb1ELb1ELb0EEENS1_36VarlenDynamicPersistentTileSchedulerILi128ELi48ELi256ELi256ELb1ELb1ELb0ELb1ELb1ELb1EEEEEEEEEvNT_6ParamsE)
        .other          _ZN7cutlass13device_kernelIN5flash19enable_sm80_to_sm89INS1_16FlashAttnFwdSm80INS1_25CollectiveMainloopFwdSm80ILi8ELi1ELb1EN4cute5tupleIJNS5_1CILi128EEENS7_ILi48EEENS7_ILi256EEEEEELi256ENS_10bfloat16_tEfNS_4arch4Sm80ELb1ELb0ELb0ELb1ELb0ELb0ELb1ELb1EEENS1_21CollectiveEpilogueFwdINS6_IJS8_SA_S9_EEENS6_IJNS7_ILi1EEESI_SI_EEESC_SE_Li256ELb1ELb1ELb1ELb0EEENS1_36VarlenDynamicPersistentTileSchedulerILi128ELi48ELi256ELi256ELb1ELb1ELb0ELb1ELb1ELb1EEEEEEEEEvNT_6ParamsE,@"STO_CUDA_ENTRY STV_DEFAULT"
_ZN7cutlass13device_kernelIN5flash19enable_sm80_to_sm89INS1_16FlashAttnFwdSm80INS1_25CollectiveMainloopFwdSm80ILi8ELi1ELb1EN4cute5tupleIJNS5_1CILi128EEENS7_ILi48EEENS7_ILi256EEEEEELi256ENS_10bfloat16_tEfNS_4arch4Sm80ELb1ELb0ELb0ELb1ELb0ELb0ELb1ELb1EEENS1_21CollectiveEpilogueFwdINS6_IJS8_SA_S9_EEENS6_IJNS7_ILi1EEESI_SI_EEESC_SE_Li256ELb1ELb1ELb1ELb0EEENS1_36VarlenDynamicPersistentTileSchedulerILi128ELi48ELi256ELi256ELb1ELb1ELb0ELb1ELb1ELb1EEEEEEEEEvNT_6ParamsE:
[----:B------:R-:W-:Y:S01]  /*0000*/  LDC R1, c[0x0][0x28] ;  /* 0x00000a00ff017b82 */ /* 0x000fe20000000800 */
[----:B------:R-:W-:Y:S05]  /*0010*/  EXIT ;  /* 0x000000000000794d */ /* 0x000fea0003800000 */
.L_x_7:
        /* <DEDUP_REMOVED lines=14> */
.L_x_25:


//--------------------- .text._ZN7cutlass13device_kernelIN5flash19enable_sm80_to_sm89INS1_16FlashAttnFwdSm80INS1_25CollectiveMainloopFwdSm80ILi8ELi1ELb0EN4cute5tupleIJNS5_1CILi128EEENS7_ILi32EEENS7_ILi256EEEEEELi256ENS_10bfloat16_tEfNS_4arch4Sm80ELb1ELb0ELb0ELb1ELb0ELb1ELb1ELb1EEENS1_21CollectiveEpilogueFwdINS6_IJS8_SA_S9_EEENS6_IJNS7_ILi1EEESI_SI_EEESC_SE_Li256ELb1ELb1ELb1ELb0EEENS1_36VarlenDynamicPersistentTileSchedulerILi128ELi32ELi256ELi256ELb1ELb1ELb0ELb1ELb1ELb1EEEEEEEEEvNT_6ParamsE --------------------------
	.section	.text._ZN7cutlass13device_kernelIN5flash19enable_sm80_to_sm89INS1_16FlashAttnFwdSm80INS1_25CollectiveMainloopFwdSm80ILi8ELi1ELb0EN4cute5tupleIJNS5_1CILi128EEENS7_ILi32EEENS7_ILi256EEEEEELi256ENS_10bfloat16_tEfNS_4arch4Sm80ELb1ELb0ELb0ELb1ELb0ELb1ELb1ELb1EEENS1_21CollectiveEpilogueFwdINS6_IJS8_SA_S9_EEENS6_IJNS7_ILi1EEESI_SI_EEESC_SE_Li256ELb1ELb1ELb1ELb0EEENS1_36VarlenDynamicPersistentTileSchedulerILi128ELi32ELi256ELi256ELb1ELb1ELb0ELb1ELb1ELb1EEEEEEEEEvNT_6ParamsE,"ax",@progbits
	.align	128
.text._ZN7cutlass13device_kernelIN5flash19enable_sm80_to_sm89INS1_16FlashAttnFwdSm80INS1_25CollectiveMainloopFwdSm80ILi8ELi1ELb0EN4cute5tupleIJNS5_1CILi128EEENS7_ILi32EEENS7_ILi256EEEEEELi256ENS_10bfloat16_tEfNS_4arch4Sm80ELb1ELb0ELb0ELb1ELb0ELb1ELb1ELb1EEENS1_21CollectiveEpilogueFwdINS6_IJS8_SA_S9_EEENS6_IJNS7_ILi1EEESI_SI_EEESC_SE_Li256ELb1ELb1ELb1ELb0EEENS1_36VarlenDynamicPersistentTileSchedulerILi128ELi32ELi256ELi256ELb1ELb1ELb0ELb1ELb1ELb1EEEEEEEEEvNT_6ParamsE:
        .type           _ZN7cutlass13device_kernelIN5flash19enable_sm80_to_sm89INS1_16FlashAttnFwdSm80INS1_25CollectiveMainloopFwdSm80ILi8ELi1ELb0EN4cute5tupleIJNS5_1CILi128EEENS7_ILi32EEENS7_ILi256EEEEEELi256ENS_10bfloat16_tEfNS_4arch4Sm80ELb1ELb0ELb0ELb1ELb0ELb1ELb1ELb1EEENS1_21CollectiveEpilogueFwdINS6_IJS8_SA_S9_EEENS6_IJNS7_ILi1EEESI_SI_EEESC_SE_Li256ELb1ELb1ELb1ELb0EEENS1_36VarlenDynamicPersistentTileSchedulerILi128ELi32ELi256ELi256ELb1ELb1ELb0ELb1ELb1ELb1EEEEEEEEEvNT_6ParamsE,@function
        .size           _ZN7cutlass13device_kernelIN5flash19enable_sm80_to_sm89INS1_16FlashAttnFwdSm80INS1_25CollectiveMainloopFwdSm80ILi8ELi1ELb0EN4cute5tupleIJNS5_1CILi128EEENS7_ILi32EEENS7_ILi256EEEEEELi256ENS_10bfloat16_tEfNS_4arch4Sm80ELb1ELb0ELb0ELb1ELb0ELb1ELb1ELb1EEENS1_21CollectiveEpilogueFwdINS6_IJS8_SA_S9_EEENS6_IJNS7_ILi1EEESI_SI_EEESC_SE_Li256ELb1ELb1ELb1ELb0EEENS1_36VarlenDynamicPersistentTileSchedulerILi128ELi32ELi256ELi256ELb1ELb1ELb0ELb1ELb1ELb1EEEEEEEEEvNT_6ParamsE,(.L_x_26 - _ZN7cutlass13device_kernelIN5flash19enable_sm80_to_sm89INS1_16FlashAttnFwdSm80INS1_25CollectiveMainloopFwdSm80ILi8ELi1ELb0EN4cute5tupleIJNS5_1CILi128EEENS7_ILi32EEENS7_ILi256EEEEEELi256ENS_10bfloat16_tEfNS_4arch4Sm80ELb1ELb0ELb0ELb1ELb0ELb1ELb1ELb1EEENS1_21CollectiveEpilogueFwdINS6_IJS8_SA_S9_EEENS6_IJNS7_ILi1EEESI_SI_EEESC_SE_Li256ELb1ELb1ELb1ELb0EEENS1_36VarlenDynamicPersistentTileSchedulerILi128ELi32ELi256ELi256ELb1ELb1ELb0ELb1ELb1ELb1EEEEEEEEEvNT_6ParamsE)
        .other          _ZN7cutlass13device_kernelIN5flash19enable_sm80_to_sm89INS1_16FlashAttnFwdSm80INS1_25CollectiveMainloopFwdSm80ILi8ELi1ELb0EN4cute5tupleIJNS5_1CILi128EEENS7_ILi32EEENS7_ILi256EEEEEELi256ENS_10bfloat16_tEfNS_4arch4Sm80ELb1ELb0ELb0ELb1ELb0ELb1ELb1ELb1EEENS1_21CollectiveEpilogueFwdINS6_IJS8_SA_S9_EEENS6_IJNS7_ILi1EEESI_SI_EEESC_SE_Li256ELb1ELb1ELb1ELb0EEENS1_36VarlenDynamicPersistentTileSchedulerILi128ELi32ELi256ELi256ELb1ELb1ELb0ELb1ELb1ELb1EEEEEEEEEvNT_6ParamsE,@"STO_CUDA_ENTRY STV_DEFAULT"
_ZN7cutlass13device_kernelIN5flash19enable_sm80_to_sm89INS1_16FlashAttnFwdSm80INS1_25CollectiveMainloopFwdSm80ILi8ELi1ELb0EN4cute5tupleIJNS5_1CILi128EEENS7_ILi32EEENS7_ILi256EEEEEELi256ENS_10bfloat16_tEfNS_4arch4Sm80ELb1ELb0ELb0ELb1ELb0ELb1ELb1ELb1EEENS1_21CollectiveEpilogueFwdINS6_IJS8_SA_S9_EEENS6_IJNS7_ILi1EEESI_SI_EEESC_SE_Li256ELb1ELb1ELb1ELb0EEENS1_36VarlenDynamicPersistentTileSchedulerILi128ELi32ELi256ELi256ELb1ELb1ELb0ELb1ELb1ELb1EEEEEEEEEvNT_6ParamsE:
[----:B------:R-:W-:Y:S01]  /*0000*/  LDC R1, c[0x0][0x28] ;  /* 0x00000a00ff017b82 */ /* 0x000fe20000000800 */
[----:B------:R-:W-:Y:S05]  /*0010*/  EXIT ;  /* 0x000000000000794d */ /* 0x000fea0003800000 */
.L_x_8:
        /* <DEDUP_REMOVED lines=14> */
.L_x_26:


//--------------------- .text._ZN7cutlass13device_kernelIN5flash19enable_sm80_to_sm89INS1_16FlashAttnFwdSm80INS1_25CollectiveMainloopFwdSm80ILi8ELi1ELb0EN4cute5tupleIJNS5_1CILi128EEENS7_ILi96EEENS7_ILi256EEEEEELi256ENS_10bfloat16_tEfNS_4arch4Sm80ELb0ELb0ELb0ELb0ELb0ELb0ELb1ELb1EEENS1_21CollectiveEpilogueFwdINS6_IJS8_SA_S9_EEENS6_IJNS7_ILi1EEESI_SI_EEESC_SE_Li256ELb0ELb1ELb1ELb0EEENS1_19SingleTileSchedulerILb0ELb1ELb1ELi128EEEEEEEEEvNT_6ParamsE --------------------------
	.section	.text._ZN7cutlass13device_kernelIN5flash19enable_sm80_to_sm89INS1_16FlashAttnFwdSm80INS1_25CollectiveMainloopFwdSm80ILi8ELi1ELb0EN4cute5tupleIJNS5_1CILi128EEENS7_ILi96EEENS7_ILi256EEEEEELi256ENS_10bfloat16_tEfNS_4arch4Sm80ELb0ELb0ELb0ELb0ELb0ELb0ELb1ELb1EEENS1_21CollectiveEpilogueFwdINS6_IJS8_SA_S9_EEENS6_IJNS7_ILi1EEESI_SI_EEESC_SE_Li256ELb0ELb1ELb1ELb0EEENS1_19SingleTileSchedulerILb0ELb1ELb1ELi128EEEEEEEEEvNT_6ParamsE,"ax",@progbits
	.align	128
.text._ZN7cutlass13device_kernelIN5flash19enable_sm80_to_sm89INS1_16FlashAttnFwdSm80INS1_25CollectiveMainloopFwdSm80ILi8ELi1ELb0EN4cute5tupleIJNS5_1CILi128EEENS7_ILi96EEENS7_ILi256EEEEEELi256ENS_10bfloat16_tEfNS_4arch4Sm80ELb0ELb0ELb0ELb0ELb0ELb0ELb1ELb1EEENS1_21CollectiveEpilogueFwdINS6_IJS8_SA_S9_EEENS6_IJNS7_ILi1EEESI_SI_EEESC_SE_Li256ELb0ELb1ELb1ELb0EEENS1_19SingleTileSchedulerILb0ELb1ELb1ELi128EEEEEEEEEvNT_6ParamsE:
        .type           _ZN7cutlass13device_kernelIN5flash19enable_sm80_to_sm89INS1_16FlashAttnFwdSm80INS1_25CollectiveMainloopFwdSm80ILi8ELi1ELb0EN4cute5tupleIJNS5_1CILi128EEENS7_ILi96EEENS7_ILi256EEEEEELi256ENS_10bfloat16_tEfNS_4arch4Sm80ELb0ELb0ELb0ELb0ELb0ELb0ELb1ELb1EEENS1_21CollectiveEpilogueFwdINS6_IJS8_SA_S9_EEENS6_IJNS7_ILi1EEESI_SI_EEESC_SE_Li256ELb0ELb1ELb1ELb0EEENS1_19SingleTileSchedulerILb0ELb1ELb1ELi128EEEEEEEEEvNT_6ParamsE,@function
        .size           _ZN7cutlass13device_kernelIN5flash19enable_sm80_to_sm89INS1_16FlashAttnFwdSm80INS1_25CollectiveMainloopFwdSm80ILi8ELi1ELb0EN4cute5tupleIJNS5_1CILi128EEENS7_ILi96EEENS7_ILi256EEEEEELi256ENS_10bfloat16_tEfNS_4arch4Sm80ELb0ELb0ELb0ELb0ELb0ELb0ELb1ELb1EEENS1_21CollectiveEpilogueFwdINS6_IJS8_SA_S9_EEENS6_IJNS7_ILi1EEESI_SI_EEESC_SE_Li256ELb0ELb1ELb1ELb0EEENS1_19SingleTileSchedulerILb0ELb1ELb1ELi128EEEEEEEEEvNT_6ParamsE,(.L_x_27 - _ZN7cutlass13device_kernelIN5flash19enable_sm80_to_sm89INS1_16FlashAttnFwdSm80INS1_25CollectiveMainloopFwdSm80ILi8ELi1ELb0EN4cute5tupleIJNS5_1CILi128EEENS7_ILi96EEENS7_ILi256EEEEEELi256ENS_10bfloat16_tEfNS_4arch4Sm80ELb0ELb0ELb0ELb0ELb0ELb0ELb1ELb1EEENS1_21CollectiveEpilogueFwdINS6_IJS8_SA_S9_EEENS6_IJNS7_ILi1EEESI_SI_EEESC_SE_Li256ELb0ELb1ELb1ELb0EEENS1_19SingleTileSchedulerILb0ELb1ELb1ELi128EEEEEEEEEvNT_6ParamsE)
        .other          _ZN7cutlass13device_kernelIN5flash19enable_sm80_to_sm89INS1_16FlashAttnFwdSm80INS1_25CollectiveMainloopFwdSm80ILi8ELi1ELb0EN4cute5tupleIJNS5_1CILi128EEENS7_ILi96EEENS7_ILi256EEEEEELi256ENS_10bfloat16_tEfNS_4arch4Sm80ELb0ELb0ELb0ELb0ELb0ELb0ELb1ELb1EEENS1_21CollectiveEpilogueFwdINS6_IJS8_SA_S9_EEENS6_IJNS7_ILi1EEESI_SI_EEESC_SE_Li256ELb0ELb1ELb1ELb0EEENS1_19SingleTileSchedulerILb0ELb1ELb1ELi128EEEEEEEEEvNT_6ParamsE,@"STO_CUDA_ENTRY STV_DEFAULT"
_ZN7cutlass13device_kernelIN5flash19enable_sm80_to_sm89INS1_16FlashAttnFwdSm80INS1_25CollectiveMainloopFwdSm80ILi8ELi1ELb0EN4cute5tupleIJNS5_1CILi128EEENS7_ILi96EEENS7_ILi256EEEEEELi256ENS_10bfloat16_tEfNS_4arch4Sm80ELb0ELb0ELb0ELb0ELb0ELb0ELb1ELb1EEENS1_21CollectiveEpilogueFwdINS6_IJS8_SA_S9_EEENS6_IJNS7_ILi1EEESI_SI_EEESC_SE_Li256ELb0ELb1ELb1ELb0EEENS1_19SingleTileSchedulerILb0ELb1ELb1ELi128EEEEEEEEEvNT_6ParamsE:
[----:B------:R-:W-:Y:S01]  /*0000*/  LDC R1, c[0x0][0x28] ;  /* 0x00000a00ff017b82 */ /* 0x000fe20000000800 */
[----:B------:R-:W-:Y:S05]  /*0010*/  EXIT ;  /* 0x000000000000794d */ /* 0x000fea0003800000 */
.L_x_9:
        /* <DEDUP_REMOVED lines=14> */
.L_x_27:


//--------------------- .text._ZN7cutlass13device_kernelIN5flash19enable_sm80_to_sm89INS1_16FlashAttnFwdSm80INS1_25CollectiveMainloopFwdSm80ILi8ELi1ELb0EN4cute5tupleIJNS5_1CILi128EEENS7_ILi64EEENS7_ILi256EEEEEELi256ENS_10bfloat16_tEfNS_4arch4Sm80ELb0ELb0ELb0ELb1ELb0ELb0ELb1ELb1EEENS1_21CollectiveEpilogueFwdINS6_IJS8_SA_S9_EEENS6_IJNS7_ILi1EEESI_SI_EEESC_SE_Li256ELb1ELb1ELb1ELb0EEENS1_36VarlenDynamicPersistentTileSchedulerILi128ELi64ELi256ELi256ELb1ELb1ELb0ELb0ELb1ELb1EEEEEEEEEvNT_6ParamsE --------------------------
	.section	.text._ZN7cutlass13device_kernelIN5flash19enable_sm80_to_sm89INS1_16FlashAttnFwdSm80INS1_25CollectiveMainloopFwdSm80ILi8ELi1ELb0EN4cute5tupleIJNS5_1CILi128EEENS7_ILi64EEENS7_ILi256EEEEEELi256ENS_10bfloat16_tEfNS_4arch4Sm80ELb0ELb0ELb0ELb1ELb0ELb0ELb1ELb1EEENS1_21CollectiveEpilogueFwdINS6_IJS8_SA_S9_EEENS6_IJNS7_ILi1EEESI_SI_EEESC_SE_Li256ELb1ELb1ELb1ELb0EEENS1_36VarlenDynamicPersistentTileSchedulerILi128ELi64ELi256ELi256ELb1ELb1ELb0ELb0ELb1ELb1EEEEEEEEEvNT_6ParamsE,"ax",@progbits
	.align	128
.text._ZN7cutlass13device_kernelIN5flash19enable_sm80_to_sm89INS1_16FlashAttnFwdSm80INS1_25CollectiveMainloopFwdSm80ILi8ELi1ELb0EN4cute5tupleIJNS5_1CILi128EEENS7_ILi64EEENS7_ILi256EEEEEELi256ENS_10bfloat16_tEfNS_4arch4Sm80ELb0ELb0ELb0ELb1ELb0ELb0ELb1ELb1EEENS1_21CollectiveEpilogueFwdINS6_IJS8_SA_S9_EEENS6_IJNS7_ILi1EEESI_SI_EEESC_SE_Li256ELb1ELb1ELb1ELb0EEENS1_36VarlenDynamicPersistentTileSchedulerILi128ELi64ELi256ELi256ELb1ELb1ELb0ELb0ELb1ELb1EEEEEEEEEvNT_6ParamsE:
        .type           _ZN7cutlass13device_kernelIN5flash19enable_sm80_to_sm89INS1_16FlashAttnFwdSm80INS1_25CollectiveMainloopFwdSm80ILi8ELi1ELb0EN4cute5tupleIJNS5_1CILi128EEENS7_ILi64EEENS7_ILi256EEEEEELi256ENS_10bfloat16_tEfNS_4arch4Sm80ELb0ELb0ELb0ELb1ELb0ELb0ELb1ELb1EEENS1_21CollectiveEpilogueFwdINS6_IJS8_SA_S9_EEENS6_IJNS7_ILi1EEESI_SI_EEESC_SE_Li256ELb1ELb1ELb1ELb0EEENS1_36VarlenDynamicPersistentTileSchedulerILi128ELi64ELi256ELi256ELb1ELb1ELb0ELb0ELb1ELb1EEEEEEEEEvNT_6ParamsE,@function
        .size           _ZN7cutlass13device_kernelIN5flash19enable_sm80_to_sm89INS1_16FlashAttnFwdSm80INS1_25CollectiveMainloopFwdSm80ILi8ELi1ELb0EN4cute5tupleIJNS5_1CILi128EEENS7_ILi64EEENS7_ILi256EEEEEELi256ENS_10bfloat16_tEfNS_4arch4Sm80ELb0ELb0ELb0ELb1ELb0ELb0ELb1ELb1EEENS1_21CollectiveEpilogueFwdINS6_IJS8_SA_S9_EEENS6_IJNS7_ILi1EEESI_SI_EEESC_SE_Li256ELb1ELb1ELb1ELb0EEENS1_36VarlenDynamicPersistentTileSchedulerILi128ELi64ELi256ELi256ELb1ELb1ELb0ELb0ELb1ELb1EEEEEEEEEvNT_6ParamsE,(.L_x_28 - _ZN7cutlass13device_kernelIN5flash19enable_sm80_to_sm89INS1_16FlashAttnFwdSm80INS1_25CollectiveMainloopFwdSm80ILi8ELi1ELb0EN4cute5tupleIJNS5_1CILi128EEENS7_ILi64EEENS7_ILi256EEEEEELi256ENS_10bfloat16_tEfNS_4arch4Sm80ELb0ELb0ELb0ELb1ELb0ELb0ELb1ELb1EEENS1_21CollectiveEpilogueFwdINS6_IJS8_SA_S9_EEENS6_IJNS7_ILi1EEESI_SI_EEESC_SE_Li256ELb1ELb1ELb1ELb0EEENS1_36VarlenDynamicPersistentTileSchedulerILi128ELi64ELi256ELi256ELb1ELb1ELb0ELb0ELb1ELb1EEEEEEEEEvNT_6ParamsE)
        .other          _ZN7cutlass13device_kernelIN5flash19enable_sm80_to_sm89INS1_16FlashAttnFwdSm80INS1_25CollectiveMainloopFwdSm80ILi8ELi1ELb0EN4cute5tupleIJNS5_1CILi128EEENS7_ILi64EEENS7_ILi256EEEEEELi256ENS_10bfloat16_tEfNS_4arch4Sm80ELb0ELb0ELb0ELb1ELb0ELb0ELb1ELb1EEENS1_21CollectiveEpilogueFwdINS6_IJS8_SA_S9_EEENS6_IJNS7_ILi1EEESI_SI_EEESC_SE_Li256ELb1ELb1ELb1ELb0EEENS1_36VarlenDynamicPersistentTileSchedulerILi128ELi64ELi256ELi256ELb1ELb1ELb0ELb0ELb1ELb1EEEEEEEEEvNT_6ParamsE,@"STO_CUDA_ENTRY STV_DEFAULT"
_ZN7cutlass13device_kernelIN5flash19enable_sm80_to_sm89INS1_16FlashAttnFwdSm80INS1_25CollectiveMainloopFwdSm80ILi8ELi1ELb0EN4cute5tupleIJNS5_1CILi128EEENS7_ILi64EEENS7_ILi256EEEEEELi256ENS_10bfloat16_tEfNS_4arch4Sm80ELb0ELb0ELb0ELb1ELb0ELb0ELb1ELb1EEENS1_21CollectiveEpilogueFwdINS6_IJS8_SA_S9_EEENS6_IJNS7_ILi1EEESI_SI_EEESC_SE_Li256ELb1ELb1ELb1ELb0EEENS1_36VarlenDynamicPersistentTileSchedulerILi128ELi64ELi256ELi256ELb1ELb1ELb0ELb0ELb1ELb1EEEEEEEEEvNT_6ParamsE:
[----:B------:R-:W-:Y:S01]  /*0000*/  LDC R1, c[0x0][0x28] ;  /* 0x00000a00ff017b82 */ /* 0x000fe20000000800 */
[----:B------:R-:W-:Y:S05]  /*0010*/  EXIT ;  /* 0x000000000000794d */ /* 0x000fea0003800000 */
.L_x_10:
        /* <DEDUP_REMOVED lines=14> */
.L_x_28:


//--------------------- .text._ZN7cutlass13device_kernelIN5flash19enable_sm80_to_sm89INS1_16FlashAttnFwdSm80INS1_25CollectiveMainloopFwdSm80ILi8ELi1ELb0EN4cute5tupleIJNS5_1CILi128EEENS7_ILi48EEENS7_ILi256EEEEEELi256ENS_10bfloat16_tEfNS_4arch4Sm80ELb0ELb0ELb0ELb1ELb0ELb1ELb1ELb1EEENS1_21CollectiveEpilogueFwdINS6_IJS8_SA_S9_EEENS6_IJNS7_ILi1EEESI_SI_EEESC_SE_Li256ELb1ELb1ELb1ELb0EEENS1_36VarlenDynamicPersistentTileSchedulerILi128ELi48ELi256ELi256ELb1ELb1ELb0ELb0ELb1ELb1EEEEEEEEEvNT_6ParamsE --------------------------
	.section	.text._ZN7cutlass13device_kernelIN5flash19enable_sm80_to_sm89INS1_16FlashAttnFwdSm80INS1_25CollectiveMainloopFwdSm80ILi8ELi1ELb0EN4cute5tupleIJNS5_1CILi128EEENS7_ILi48EEENS7_ILi256EEEEEELi256ENS_10bfloat16_tEfNS_4arch4Sm80ELb0ELb0ELb0ELb1ELb0ELb1ELb1ELb1EEENS1_21CollectiveEpilogueFwdINS6_IJS8_SA_S9_EEENS6_IJNS7_ILi1EEESI_SI_EEESC_SE_Li256ELb1ELb1ELb1ELb0EEENS1_36VarlenDynamicPersistentTileSchedulerILi128ELi48ELi256ELi256ELb1ELb1ELb0ELb0ELb1ELb1EEEEEEEEEvNT_6ParamsE,"ax",@progbits
	.align	128
.text._ZN7cutlass13device_kernelIN5flash19enable_sm80_to_sm89INS1_16FlashAttnFwdSm80INS1_25CollectiveMainloopFwdSm80ILi8ELi1ELb0EN4cute5tupleIJNS5_1CILi128EEENS7_ILi48EEENS7_ILi256EEEEEELi256ENS_10bfloat16_tEfNS_4arch4Sm80ELb0ELb0ELb0ELb1ELb0ELb1ELb1ELb1EEENS1_21CollectiveEpilogueFwdINS6_IJS8_SA_S9_EEENS6_IJNS7_ILi1EEESI_SI_EEESC_SE_Li256ELb1ELb1ELb1ELb0EEENS1_36VarlenDynamicPersistentTileSchedulerILi128ELi48ELi256ELi256ELb1ELb1ELb0ELb0ELb1ELb1EEEEEEEEEvNT_6ParamsE:
        .type           _ZN7cutlass13device_kernelIN5flash19enable_sm80_to_sm89INS1_16FlashAttnFwdSm80INS1_25CollectiveMainloopFwdSm80ILi8ELi1ELb0EN4cute5tupleIJNS5_1CILi128EEENS7_ILi48EEENS7_ILi256EEEEEELi256ENS_10bfloat16_tEfNS_4arch4Sm80ELb0ELb0ELb0ELb1ELb0ELb1ELb1ELb1EEENS1_21CollectiveEpilogueFwdINS6_IJS8_SA_S9_EEENS6_IJNS7_ILi1EEESI_SI_EEESC_SE_Li256ELb1ELb1ELb1ELb0EEENS1_36VarlenDynamicPersistentTileSchedulerILi128ELi48ELi256ELi256ELb1ELb1ELb0ELb0ELb1ELb1EEEEEEEEEvNT_6ParamsE,@function
        .size           _ZN7cutlass13device_kernelIN5flash19enable_sm80_to_sm89INS1_16FlashAttnFwdSm80INS1_25CollectiveMainloopFwdSm80ILi8ELi1ELb0EN4cute5tupleIJNS5_1CILi128EEENS7_ILi48EEENS7_ILi256EEEEEELi256ENS_10bfloat16_tEfNS_4arch4Sm80ELb0ELb0ELb0ELb1ELb0ELb1ELb1ELb1EEENS1_21CollectiveEpilogueFwdINS6_IJS8_SA_S9_EEENS6_IJNS7_ILi1EEESI_SI_EEESC_SE_Li256ELb1ELb1ELb1ELb0EEENS1_36VarlenDynamicPersistentTileSchedulerILi128ELi48ELi256ELi256ELb1ELb1ELb0ELb0ELb1ELb1EEEEEEEEEvNT_6ParamsE,(.L_x_29 - _ZN7cutlass13device_kernelIN5flash19enable_sm80_to_sm89INS1_16FlashAttnFwdSm80INS1_25CollectiveMainloopFwdSm80ILi8ELi1ELb0EN4cute5tupleIJNS5_1CILi128EEENS7_ILi48EEENS7_ILi256EEEEEELi256ENS_10bfloat16_tEfNS_4arch4Sm80ELb0ELb0ELb0ELb1ELb0ELb1ELb1ELb1EEENS1_21CollectiveEpilogueFwdINS6_IJS8_SA_S9_EEENS6_IJNS7_ILi1EEESI_SI_EEESC_SE_Li256ELb1ELb1ELb1ELb0EEENS1_36VarlenDynamicPersistentTileSchedulerILi128ELi48ELi256ELi256ELb1ELb1ELb0ELb0ELb1ELb1EEEEEEEEEvNT_6ParamsE)
        .other          _ZN7cutlass13device_kernelIN5flash19enable_sm80_to_sm89INS1_16FlashAttnFwdSm80INS1_25CollectiveMainloopFwdSm80ILi8ELi1ELb0EN4cute5tupleIJNS5_1CILi128EEENS7_ILi48EEENS7_ILi256EEEEEELi256ENS_10bfloat16_tEfNS_4arch4Sm80ELb0ELb0ELb0ELb1ELb0ELb1ELb1ELb1EEENS1_21CollectiveEpilogueFwdINS6_IJS8_SA_S9_EEENS6_IJNS7_ILi1EEESI_SI_EEESC_SE_Li256ELb1ELb1ELb1ELb0EEENS1_36VarlenDynamicPersistentTileSchedulerILi128ELi48ELi256ELi256ELb1ELb1ELb0ELb0ELb1ELb1EEEEEEEEEvNT_6ParamsE,@"STO_CUDA_ENTRY STV_DEFAULT"
_ZN7cutlass13device_kernelIN5flash19enable_sm80_to_sm89INS1_16FlashAttnFwdSm80INS1_25CollectiveMainloopFwdSm80ILi8ELi1ELb0EN4cute5tupleIJNS5_1CILi128EEENS7_ILi48EEENS7_ILi256EEEEEELi256ENS_10bfloat16_tEfNS_4arch4Sm80ELb0ELb0ELb0ELb1ELb0ELb1ELb1ELb1EEENS1_21CollectiveEpilogueFwdINS6_IJS8_SA_S9_EEENS6_IJNS7_ILi1EEESI_SI_EEESC_SE_Li256ELb1ELb1ELb1ELb0EEENS1_36VarlenDynamicPersistentTileSchedulerILi128ELi48ELi256ELi256ELb1ELb1ELb0ELb0ELb1ELb1EEEEEEEEEvNT_6ParamsE:
[----:B------:R-:W-:Y:S01]  /*0000*/  LDC R1, c[0x0][0x28] ;  /* 0x00000a00ff017b82 */ /* 0x000fe20000000800 */
[----:B------:R-:W-:Y:S05]  /*0010*/  EXIT ;  /* 0x000000000000794d */ /* 0x000fea0003800000 */
.L_x_11:
        /* <DEDUP_REMOVED lines=14> */
.L_x_29:


//--------------------- .text._ZN7cutlass13device_kernelIN5flash19enable_sm80_to_sm89INS1_16FlashAttnFwdSm80INS1_25CollectiveMainloopFwdSm80ILi8ELi1ELb0EN4cute5tupleIJNS5_1CILi128EEENS7_ILi64EEENS7_ILi256EEEEEELi256ENS_10bfloat16_tEfNS_4arch4Sm80ELb0ELb1ELb0ELb0ELb0ELb0ELb1ELb1EEENS1_21CollectiveEpilogueFwdINS6_IJS8_SA_S9_EEENS6_IJNS7_ILi1EEESI_SI_EEESC_SE_Li256ELb0ELb1ELb1ELb0EEENS1_19SingleTileSchedulerILb0ELb1ELb1ELi128EEEEEEEEEvNT_6ParamsE --------------------------
	.section	.text._ZN7cutlass13device_kernelIN5flash19enable_sm80_to_sm89INS1_16FlashAttnFwdSm80INS1_25CollectiveMainloopFwdSm80ILi8ELi1ELb0EN4cute5tupleIJNS5_1CILi128EEENS7_ILi64EEENS7_ILi256EEEEEELi256ENS_10bfloat16_tEfNS_4arch4Sm80ELb0ELb1ELb0ELb0ELb0ELb0ELb1ELb1EEENS1_21CollectiveEpilogueFwdINS6_IJS8_SA_S9_EEENS6_IJNS7_ILi1EEESI_SI_EEESC_SE_Li256ELb0ELb1ELb1ELb0EEENS1_19SingleTileSchedulerILb0ELb1ELb1ELi128EEEEEEEEEvNT_6ParamsE,"ax",@progbits
	.align	128
.text._ZN7cutlass13device_kernelIN5flash19enable_sm80_to_sm89INS1_16FlashAttnFwdSm80INS1_25CollectiveMainloopFwdSm80ILi8ELi1ELb0EN4cute5tupleIJNS5_1CILi128EEENS7_ILi64EEENS7_ILi256EEEEEELi256ENS_10bfloat16_tEfNS_4arch4Sm80ELb0ELb1ELb0ELb0ELb0ELb0ELb1ELb1EEENS1_21CollectiveEpilogueFwdINS6_IJS8_SA_S9_EEENS6_IJNS7_ILi1EEESI_SI_EEESC_SE_Li256ELb0ELb1ELb1ELb0EEENS1_19SingleTileSchedulerILb0ELb1ELb1ELi128EEEEEEEEEvNT_6ParamsE:
        .type           _ZN7cutlass13device_kernelIN5flash19enable_sm80_to_sm89INS1_16FlashAttnFwdSm80INS1_25CollectiveMainloopFwdSm80ILi8ELi1ELb0EN4cute5tupleIJNS5_1CILi128EEENS7_ILi64EEENS7_ILi256EEEEEELi256ENS_10bfloat16_tEfNS_4arch4Sm80ELb0ELb1ELb0ELb0ELb0ELb0ELb1ELb1EEENS1_21CollectiveEpilogueFwdINS6_IJS8_SA_S9_EEENS6_IJNS7_ILi1EEESI_SI_EEESC_SE_Li256ELb0ELb1ELb1ELb0EEENS1_19SingleTileSchedulerILb0ELb1ELb1ELi128EEEEEEEEEvNT_6ParamsE,@function
        .size           _ZN7cutlass13device_kernelIN5flash19enable_sm80_to_sm89INS1_16FlashAttnFwdSm80INS1_25CollectiveMainloopFwdSm80ILi8ELi1ELb0EN4cute5tupleIJNS5_1CILi128EEENS7_ILi64EEENS7_ILi256EEEEEELi256ENS_10bfloat16_tEfNS_4arch4Sm80ELb0ELb1ELb0ELb0ELb0ELb0ELb1ELb1EEENS1_21CollectiveEpilogueFwdINS6_IJS8_SA_S9_EEENS6_IJNS7_ILi1EEESI_SI_EEESC_SE_Li256ELb0ELb1ELb1ELb0EEENS1_19SingleTileSchedulerILb0ELb1ELb1ELi128EEEEEEEEEvNT_6ParamsE,(.L_x_30 - _ZN7cutlass13device_kernelIN5flash19enable_sm80_to_sm89INS1_16FlashAttnFwdSm80INS1_25CollectiveMainloopFwdSm80ILi8ELi1ELb0EN4cute5tupleIJNS5_1CILi128EEENS7_ILi64EEENS7_ILi256EEEEEELi256ENS_10bfloat16_tEfNS_4arch4Sm80ELb0ELb1ELb0ELb0ELb0ELb0ELb1ELb1EEENS1_21CollectiveEpilogueFwdINS6_IJS8_SA_S9_EEENS6_IJNS7_ILi1EEESI_SI_EEESC_SE_Li256ELb0ELb1ELb1ELb0EEENS1_19SingleTileSchedulerILb0ELb1ELb1ELi128EEEEEEEEEvNT_6ParamsE)
        .other          _ZN7cutlass13device_kernelIN5flash19enable_sm80_to_sm89INS1_16FlashAttnFwdSm80INS1_25CollectiveMainloopFwdSm80ILi8ELi1ELb0EN4cute5tupleIJNS5_1CILi128EEENS7_ILi64EEENS7_ILi256EEEEEELi256ENS_10bfloat16_tEfNS_4arch4Sm80ELb0ELb1ELb0ELb0ELb0ELb0ELb1ELb1EEENS1_21CollectiveEpilogueFwdINS6_IJS8_SA_S9_EEENS6_IJNS7_ILi1EEESI_SI_EEESC_SE_Li256ELb0ELb1ELb1ELb0EEENS1_19SingleTileSchedulerILb0ELb1ELb1ELi128EEEEEEEEEvNT_6ParamsE,@"STO_CUDA_ENTRY STV_DEFAULT"
_ZN7cutlass13device_kernelIN5flash19enable_sm80_to_sm89INS1_16FlashAttnFwdSm80INS1_25CollectiveMainloopFwdSm80ILi8ELi1ELb0EN4cute5tupleIJNS5_1CILi128EEENS7_ILi64EEENS7_ILi256EEEEEELi256ENS_10bfloat16_tEfNS_4arch4Sm80ELb0ELb1ELb0ELb0ELb0ELb0ELb1ELb1EEENS1_21CollectiveEpilogueFwdINS6_IJS8_SA_S9_EEENS6_IJNS7_ILi1EEESI_SI_EEESC_SE_Li256ELb0ELb1ELb1ELb0EEENS1_19SingleTileSchedulerILb0ELb1ELb1ELi128EEEEEEEEEvNT_6ParamsE:
[----:B------:R-:W-:Y:S01]  /*0000*/  LDC R1, c[0x0][0x28] ;  /* 0x00000a00ff017b82 */ /* 0x000fe20000000800 */
[----:B------:R-:W-:Y:S05]  /*0010*/  EXIT ;  /* 0x000000000000794d */ /* 0x000fea0003800000 */
.L_x_12:
        /* <DEDUP_REMOVED lines=14> */
.L_x_30:


//--------------------- .text._ZN7cutlass13device_kernelIN5flash19enable_sm80_to_sm89INS1_16FlashAttnFwdSm80INS1_25CollectiveMainloopFwdSm80ILi8ELi1ELb0EN4cute5tupleIJNS5_1CILi128EEENS7_ILi64EEENS7_ILi256EEEEEELi256ENS_10bfloat16_tEfNS_4arch4Sm80ELb0ELb1ELb0ELb1ELb0ELb0ELb1ELb1EEENS1_21CollectiveEpilogueFwdINS6_IJS8_SA_S9_EEENS6_IJNS7_ILi1EEESI_SI_EEESC_SE_Li256ELb1ELb1ELb1ELb0EEENS1_36VarlenDynamicPersistentTileSchedulerILi128ELi64ELi256ELi256ELb1ELb1ELb0ELb1ELb0ELb1EEEEEEEEEvNT_6ParamsE --------------------------
	.section	.text._ZN7cutlass13device_kernelIN5flash19enable_sm80_to_sm89INS1_16FlashAttnFwdSm80INS1_25CollectiveMainloopFwdSm80ILi8ELi1ELb0EN4cute5tupleIJNS5_1CILi128EEENS7_ILi64EEENS7_ILi256EEEEEELi256ENS_10bfloat16_tEfNS_4arch4Sm80ELb0ELb1ELb0ELb1ELb0ELb0ELb1ELb1EEENS1_21CollectiveEpilogueFwdINS6_IJS8_SA_S9_EEENS6_IJNS7_ILi1EEESI_SI_EEESC_SE_Li256ELb1ELb1ELb1ELb0EEENS1_36VarlenDynamicPersistentTileSchedulerILi128ELi64ELi256ELi256ELb1ELb1ELb0ELb1ELb0ELb1EEEEEEEEEvNT_6ParamsE,"ax",@progbits
	.align	128
.text._ZN7cutlass13device_kernelIN5flash19enable_sm80_to_sm89INS1_16FlashAttnFwdSm80INS1_25CollectiveMainloopFwdSm80ILi8ELi1ELb0EN4cute5tupleIJNS5_1CILi128EEENS7_ILi64EEENS7_ILi256EEEEEELi256ENS_10bfloat16_tEfNS_4arch4Sm80ELb0ELb1ELb0ELb1ELb0ELb0ELb1ELb1EEENS1_21CollectiveEpilogueFwdINS6_IJS8_SA_S9_EEENS6_IJNS7_ILi1EEESI_SI_EEESC_SE_Li256ELb1ELb1ELb1ELb0EEENS1_36VarlenDynamicPersistentTileSchedulerILi128ELi64ELi256ELi256ELb1ELb1ELb0ELb1ELb0ELb1EEEEEEEEEvNT_6ParamsE:
        .type           _ZN7cutlass13device_kernelIN5flash19enable_sm80_to_sm89INS1_16FlashAttnFwdSm80INS1_25CollectiveMainloopFwdSm80ILi8ELi1ELb0EN4cute5tupleIJNS5_1CILi128EEENS7_ILi64EEENS7_ILi256EEEEEELi256ENS_10bfloat16_tEfNS_4arch4Sm80ELb0ELb1ELb0ELb1ELb0ELb0ELb1ELb1EEENS1_21CollectiveEpilogueFwdINS6_IJS8_SA_S9_EEENS6_IJNS7_ILi1EEESI_SI_EEESC_SE_Li256ELb1ELb1ELb1ELb0EEENS1_36VarlenDynamicPersistentTileSchedulerILi128ELi64ELi256ELi256ELb1ELb1ELb0ELb1ELb0ELb1EEEEEEEEEvNT_6ParamsE,@function
        .size           _ZN7cutlass13device_kernelIN5flash19enable_sm80_to_sm89INS1_16FlashAttnFwdSm80INS1_25CollectiveMainloopFwdSm80ILi8ELi1ELb0EN4cute5tupleIJNS5_1CILi128EEENS7_ILi64EEENS7_ILi256EEEEEELi256ENS_10bfloat16_tEfNS_4arch4Sm80ELb0ELb1ELb0ELb1ELb0ELb0ELb1ELb1EEENS1_21CollectiveEpilogueFwdINS6_IJS8_SA_S9_EEENS6_IJNS7_ILi1EEESI_SI_EEESC_SE_Li256ELb1ELb1ELb1ELb0EEENS1_36VarlenDynamicPersistentTileSchedulerILi128ELi64ELi256ELi256ELb1ELb1ELb0ELb1ELb0ELb1EEEEEEEEEvNT_6ParamsE,(.L_x_31 - _ZN7cutlass13device_kernelIN5flash19enable_sm80_to_sm89INS1_16FlashAttnFwdSm80INS1_25CollectiveMainloopFwdSm80ILi8ELi1ELb0EN4cute5tupleIJNS5_1CILi128EEENS7_ILi64EEENS7_ILi256EEEEEELi256ENS_10bfloat16_tEfNS_4arch4Sm80ELb0ELb1ELb0ELb1ELb0ELb0ELb1ELb1EEENS1_21CollectiveEpilogueFwdINS6_IJS8_SA_S9_EEENS6_IJNS7_ILi1EEESI_SI_EEESC_SE_Li256ELb1ELb1ELb1ELb0EEENS1_36VarlenDynamicPersistentTileSchedulerILi128ELi64ELi256ELi256ELb1ELb1ELb0ELb1ELb0ELb1EEEEEEEEEvNT_6ParamsE)
        .other          _ZN7cutlass13device_kernelIN5flash19enable_sm80_to_sm89INS1_16FlashAttnFwdSm80INS1_25CollectiveMainloopFwdSm80ILi8ELi1ELb0EN4cute5tupleIJNS5_1CILi128EEENS7_ILi64EEENS7_ILi256EEEEEELi256ENS_10bfloat16_tEfNS_4arch4Sm80ELb0ELb1ELb0ELb1ELb0ELb0ELb1ELb1EEENS1_21CollectiveEpilogueFwdINS6_IJS8_SA_S9_EEENS6_IJNS7_ILi1EEESI_SI_EEESC_SE_Li256ELb1ELb1ELb1ELb0EEENS1_36VarlenDynamicPersistentTileSchedulerILi128ELi64ELi256ELi256ELb1ELb1ELb0ELb1ELb0ELb1EEEEEEEEEvNT_6ParamsE,@"STO_CUDA_ENTRY STV_DEFAULT"
_ZN7cutlass13device_kernelIN5flash19enable_sm80_to_sm89INS1_16FlashAttnFwdSm80INS1_25CollectiveMainloopFwdSm80ILi8ELi1ELb0EN4cute5tupleIJNS5_1CILi128EEENS7_ILi64EEENS7_ILi256EEEEEELi256ENS_10bfloat16_tEfNS_4arch4Sm80ELb0ELb1ELb0ELb1ELb0ELb0ELb1ELb1EEENS1_21CollectiveEpilogueFwdINS6_IJS8_SA_S9_EEENS6_IJNS7_ILi1EEESI_SI_EEESC_SE_Li256ELb1ELb1ELb1ELb0EEENS1_36VarlenDynamicPersistentTileSchedulerILi128ELi64ELi256ELi256ELb1ELb1ELb0ELb1ELb0ELb1EEEEEEEEEvNT_6ParamsE:
[----:B------:R-:W-:Y:S01]  /*0000*/  LDC R1, c[0x0][0x28] ;  /* 0x00000a00ff017b82 */ /* 0x000fe20000000800 */
[----:B------:R-:W-:Y:S05]  /*0010*/  EXIT ;  /* 0x000000000000794d */ /* 0x000fea0003800000 */
.L_x_13:
        /* <DEDUP_REMOVED lines=14> */
.L_x_31:


//--------------------- .text._ZN7cutlass13device_kernelIN5flash19enable_sm80_to_sm89INS1_16FlashAttnFwdSm80INS1_25CollectiveMainloopFwdSm80ILi8ELi1ELb0EN4cute5tupleIJNS5_1CILi128EEENS7_ILi48EEENS7_ILi256EEEEEELi256ENS_10bfloat16_tEfNS_4arch4Sm80ELb0ELb1ELb0ELb1ELb0ELb1ELb1ELb1EEENS1_21CollectiveEpilogueFwdINS6_IJS8_SA_S9_EEENS6_IJNS7_ILi1EEESI_SI_EEESC_SE_Li256ELb1ELb1ELb1ELb0EEENS1_36VarlenDynamicPersistentTileSchedulerILi128ELi48ELi256ELi256ELb1ELb1ELb0ELb1ELb0ELb1EEEEEEEEEvNT_6ParamsE --------------------------
	.section	.text._ZN7cutlass13device_kernelIN5flash19enable_sm80_to_sm89INS1_16FlashAttnFwdSm80INS1_25CollectiveMainloopFwdSm80ILi8ELi1ELb0EN4cute5tupleIJNS5_1CILi128EEENS7_ILi48EEENS7_ILi256EEEEEELi256ENS_10bfloat16_tEfNS_4arch4Sm80ELb0ELb1ELb0ELb1ELb0ELb1ELb1ELb1EEENS1_21CollectiveEpilogueFwdINS6_IJS8_SA_S9_EEENS6_IJNS7_ILi1EEESI_SI_EEESC_SE_Li256ELb1ELb1ELb1ELb0EEENS1_36VarlenDynamicPersistentTileSchedulerILi128ELi48ELi256ELi256ELb1ELb1ELb0ELb1ELb0ELb1EEEEEEEEEvNT_6ParamsE,"ax",@progbits
	.align	128
.text._ZN7cutlass13device_kernelIN5flash19enable_sm80_to_sm89INS1_16FlashAttnFwdSm80INS1_25CollectiveMainloopFwdSm80ILi8ELi1ELb0EN4cute5tupleIJNS5_1CILi128EEENS7_ILi48EEENS7_ILi256EEEEEELi256ENS_10bfloat16_tEfNS_4arch4Sm80ELb0ELb1ELb0ELb1ELb0ELb1ELb1ELb1EEENS1_21CollectiveEpilogueFwdINS6_IJS8_SA_S9_EEENS6_IJNS7_ILi1EEESI_SI_EEESC_SE_Li256ELb1ELb1ELb1ELb0EEENS1_36VarlenDynamicPersistentTileSchedulerILi128ELi48ELi256ELi256ELb1ELb1ELb0ELb1ELb0ELb1EEEEEEEEEvNT_6ParamsE:
        .type           _ZN7cutlass13device_kernelIN5flash19enable_sm80_to_sm89INS1_16FlashAttnFwdSm80INS1_25CollectiveMainloopFwdSm80ILi8ELi1ELb0EN4cute5tupleIJNS5_1CILi128EEENS7_ILi48EEENS7_ILi256EEEEEELi256ENS_10bfloat16_tEfNS_4arch4Sm80ELb0ELb1ELb0ELb1ELb0ELb1ELb1ELb1EEENS1_21CollectiveEpilogueFwdINS6_IJS8_SA_S9_EEENS6_IJNS7_ILi1EEESI_SI_EEESC_SE_Li256ELb1ELb1ELb1ELb0EEENS1_36VarlenDynamicPersistentTileSchedulerILi128ELi48ELi256ELi256ELb1ELb1ELb0ELb1ELb0ELb1EEEEEEEEEvNT_6ParamsE,@function
        .size           _ZN7cutlass13device_kernelIN5flash19enable_sm80_to_sm89INS1_16FlashAttnFwdSm80INS1_25CollectiveMainloopFwdSm80ILi8ELi1ELb0EN4cute5tupleIJNS5_1CILi128EEENS7_ILi48EEENS7_ILi256EEEEEELi256ENS_10bfloat16_tEfNS_4arch4Sm80ELb0ELb1ELb0ELb1ELb0ELb1ELb1ELb1EEENS1_21CollectiveEpilogueFwdINS6_IJS8_SA_S9_EEENS6_IJNS7_ILi1EEESI_SI_EEESC_SE_Li256ELb1ELb1ELb1ELb0EEENS1_36VarlenDynamicPersistentTileSchedulerILi128ELi48ELi256ELi256ELb1ELb1ELb0ELb1ELb0ELb1EEEEEEEEEvNT_6ParamsE,(.L_x_32 - _ZN7cutlass13device_kernelIN5flash19enable_sm80_to_sm89INS1_16FlashAttnFwdSm80INS1_25CollectiveMainloopFwdSm80ILi8ELi1ELb0EN4cute5tupleIJNS5_1CILi128EEENS7_ILi48EEENS7_ILi256EEEEEELi256ENS_10bfloat16_tEfNS_4arch4Sm80ELb0ELb1ELb0ELb1ELb0ELb1ELb1ELb1EEENS1_21CollectiveEpilogueFwdINS6_IJS8_SA_S9_EEENS6_IJNS7_ILi1EEESI_SI_EEESC_SE_Li256ELb1ELb1ELb1ELb0EEENS1_36VarlenDynamicPersistentTileSchedulerILi128ELi48ELi256ELi256ELb1ELb1ELb0ELb1ELb0ELb1EEEEEEEEEvNT_6ParamsE)
        .other          _ZN7cutlass13device_kernelIN5flash19enable_sm80_to_sm89INS1_16FlashAttnFwdSm80INS1_25CollectiveMainloopFwdSm80ILi8ELi1ELb0EN4cute5tupleIJNS5_1CILi128EEENS7_ILi48EEENS7_ILi256EEEEEELi256ENS_10bfloat16_tEfNS_4arch4Sm80ELb0ELb1ELb0ELb1ELb0ELb1ELb1ELb1EEENS1_21CollectiveEpilogueFwdINS6_IJS8_SA_S9_EEENS6_IJNS7_ILi1EEESI_SI_EEESC_SE_Li256ELb1ELb1ELb1ELb0EEENS1_36VarlenDynamicPersistentTileSchedulerILi128ELi48ELi256ELi256ELb1ELb1ELb0ELb1ELb0ELb1EEEEEEEEEvNT_6ParamsE,@"STO_CUDA_ENTRY STV_DEFAULT"
_ZN7cutlass13device_kernelIN5flash19enable_sm80_to_sm89INS1_16FlashAttnFwdSm80INS1_25CollectiveMainloopFwdSm80ILi8ELi1ELb0EN4cute5tupleIJNS5_1CILi128EEENS7_ILi48EEENS7_ILi256EEEEEELi256ENS_10bfloat16_tEfNS_4arch4Sm80ELb0ELb1ELb0ELb1ELb0ELb1ELb1ELb1EEENS1_21CollectiveEpilogueFwdINS6_IJS8_SA_S9_EEENS6_IJNS7_ILi1EEESI_SI_EEESC_SE_Li256ELb1ELb1ELb1ELb0EEENS1_36VarlenDynamicPersistentTileSchedulerILi128ELi48ELi256ELi256ELb1ELb1ELb0ELb1ELb0ELb1EEEEEEEEEvNT_6ParamsE:
[----:B------:R-:W-:Y:S01]  /*0000*/  LDC R1, c[0x0][0x28] ;  /* 0x00000a00ff017b82 */ /* 0x000fe20000000800 */
[----:B------:R-:W-:Y:S05]  /*0010*/  EXIT ;  /* 0x000000000000794d */ /* 0x000fea0003800000 */
.L_x_14:
        /* <DEDUP_REMOVED lines=14> */
.L_x_32:


//--------------------- .text._ZN7cutlass13device_kernelIN5flash19enable_sm80_to_sm89INS1_16FlashAttnFwdSm80INS1_25CollectiveMainloopFwdSm80ILi8ELi1ELb0EN4cute5tupleIJNS5_1CILi128EEENS7_ILi96EEENS7_ILi256EEEEEELi256ENS_10bfloat16_tEfNS_4arch4Sm80ELb1ELb0ELb0ELb0ELb0ELb0ELb1ELb1EEENS1_21CollectiveEpilogueFwdINS6_IJS8_SA_S9_EEENS6_IJNS7_ILi1EEESI_SI_EEESC_SE_Li256ELb0ELb1ELb1ELb0EEENS1_30DynamicPersistentTileSchedulerILi256ELi256ELb1ELb1ELb0EEEEEEEEEvNT_6ParamsE --------------------------
	.section	.text._ZN7cutlass13device_kernelIN5flash19enable_sm80_to_sm89INS1_16FlashAttnFwdSm80INS1_25CollectiveMainloopFwdSm80ILi8ELi1ELb0EN4cute5tupleIJNS5_1CILi128EEENS7_ILi96EEENS7_ILi256EEEEEELi256ENS_10bfloat16_tEfNS_4arch4Sm80ELb1ELb0ELb0ELb0ELb0ELb0ELb1ELb1EEENS1_21CollectiveEpilogueFwdINS6_IJS8_SA_S9_EEENS6_IJNS7_ILi1EEESI_SI_EEESC_SE_Li256ELb0ELb1ELb1ELb0EEENS1_30DynamicPersistentTileSchedulerILi256ELi256ELb1ELb1ELb0EEEEEEEEEvNT_6ParamsE,"ax",@progbits
	.align	128
.text._ZN7cutlass13device_kernelIN5flash19enable_sm80_to_sm89INS1_16FlashAttnFwdSm80INS1_25CollectiveMainloopFwdSm80ILi8ELi1ELb0EN4cute5tupleIJNS5_1CILi128EEENS7_ILi96EEENS7_ILi256EEEEEELi256ENS_10bfloat16_tEfNS_4arch4Sm80ELb1ELb0ELb0ELb0ELb0ELb0ELb1ELb1EEENS1_21CollectiveEpilogueFwdINS6_IJS8_SA_S9_EEENS6_IJNS7_ILi1EEESI_SI_EEESC_SE_Li256ELb0ELb1ELb1ELb0EEENS1_30DynamicPersistentTileSchedulerILi256ELi256ELb1ELb1ELb0EEEEEEEEEvNT_6ParamsE:
        .type           _ZN7cutlass13device_kernelIN5flash19enable_sm80_to_sm89INS1_16FlashAttnFwdSm80INS1_25CollectiveMainloopFwdSm80ILi8ELi1ELb0EN4cute5tupleIJNS5_1CILi128EEENS7_ILi96EEENS7_ILi256EEEEEELi256ENS_10bfloat16_tEfNS_4arch4Sm80ELb1ELb0ELb0ELb0ELb0ELb0ELb1ELb1EEENS1_21CollectiveEpilogueFwdINS6_IJS8_SA_S9_EEENS6_IJNS7_ILi1EEESI_SI_EEESC_SE_Li256ELb0ELb1ELb1ELb0EEENS1_30DynamicPersistentTileSchedulerILi256ELi256ELb1ELb1ELb0EEEEEEEEEvNT_6ParamsE,@function
        .size           _ZN7cutlass13device_kernelIN5flash19enable_sm80_to_sm89INS1_16FlashAttnFwdSm80INS1_25CollectiveMainloopFwdSm80ILi8ELi1ELb0EN4cute5tupleIJNS5_1CILi128EEENS7_ILi96EEENS7_ILi256EEEEEELi256ENS_10bfloat16_tEfNS_4arch4Sm80ELb1ELb0ELb0ELb0ELb0ELb0ELb1ELb1EEENS1_21CollectiveEpilogueFwdINS6_IJS8_SA_S9_EEENS6_IJNS7_ILi1EEESI_SI_EEESC_SE_Li256ELb0ELb1ELb1ELb0EEENS1_30DynamicPersistentTileSchedulerILi256ELi256ELb1ELb1ELb0EEEEEEEEEvNT_6ParamsE,(.L_x_33 - _ZN7cutlass13device_kernelIN5flash19enable_sm80_to_sm89INS1_16FlashAttnFwdSm80INS1_25CollectiveMainloopFwdSm80ILi8ELi1ELb0EN4cute5tupleIJNS5_1CILi128EEENS7_ILi96EEENS7_ILi256EEEEEELi256ENS_10bfloat16_tEfNS_4arch4Sm80ELb1ELb0ELb0ELb0ELb0ELb0ELb1ELb1EEENS1_21CollectiveEpilogueFwdINS6_IJS8_SA_S9_EEENS6_IJNS7_ILi1EEESI_SI_EEESC_SE_Li256ELb0ELb1ELb1ELb0EEENS1_30DynamicPersistentTileSchedulerILi256ELi256ELb1ELb1ELb0EEEEEEEEEvNT_6ParamsE)
        .other          _ZN7cutlass13device_kernelIN5flash19enable_sm80_to_sm89INS1_16FlashAttnFwdSm80INS1_25CollectiveMainloopFwdSm80ILi8ELi1ELb0EN4cute5tupleIJNS5_1CILi128EEENS7_ILi96EEENS7_ILi256EEEEEELi256ENS_10bfloat16_tEfNS_4arch4Sm80ELb1ELb0ELb0ELb0ELb0ELb0ELb1ELb1EEENS1_21CollectiveEpilogueFwdINS6_IJS8_SA_S9_EEENS6_IJNS7_ILi1EEESI_SI_EEESC_SE_Li256ELb0ELb1ELb1ELb0EEENS1_30DynamicPersistentTileSchedulerILi256ELi256ELb1ELb1ELb0EEEEEEEEEvNT_6ParamsE,@"STO_CUDA_ENTRY STV_DEFAULT"
_ZN7cutlass13device_kernelIN5flash19enable_sm80_to_sm89INS1_16FlashAttnFwdSm80INS1_25CollectiveMainloopFwdSm80ILi8ELi1ELb0EN4cute5tupleIJNS5_1CILi128EEENS7_ILi96EEENS7_ILi256EEEEEELi256ENS_10bfloat16_tEfNS_4arch4Sm80ELb1ELb0ELb0ELb0ELb0ELb0ELb1ELb1EEENS1_21CollectiveEpilogueFwdINS6_IJS8_SA_S9_EEENS6_IJNS7_ILi1EEESI_SI_EEESC_SE_Li256ELb0ELb1ELb1ELb0EEENS1_30DynamicPersistentTileSchedulerILi256ELi256ELb1ELb1ELb0EEEEEEEEEvNT_6ParamsE:
[----:B------:R-:W-:Y:S01]  /*0000*/  LDC R1, c[0x0][0x28] ;  /* 0x00000a00ff017b82 */ /* 0x000fe20000000800 */
[----:B------:R-:W-:Y:S05]  /*0010*/  EXIT ;  /* 0x000000000000794d */ /* 0x000fea0003800000 */
.L_x_15:
        /* <DEDUP_REMOVED lines=14> */
.L_x_33:


//--------------------- .text._ZN7cutlass13device_kernelIN5flash19enable_sm80_to_sm89INS1_16FlashAttnFwdSm80INS1_25CollectiveMainloopFwdSm80ILi8ELi1ELb0EN4cute5tupleIJNS5_1CILi128EEENS7_ILi64EEENS7_ILi256EEEEEELi256ENS_10bfloat16_tEfNS_4arch4Sm80ELb1ELb0ELb0ELb1ELb0ELb0ELb1ELb1EEENS1_21CollectiveEpilogueFwdINS6_IJS8_SA_S9_EEENS6_IJNS7_ILi1EEESI_SI_EEESC_SE_Li256ELb1ELb1ELb1ELb0EEENS1_36VarlenDynamicPersistentTileSchedulerILi128ELi64ELi256ELi256ELb1ELb1ELb0ELb1ELb1ELb1EEEEEEEEEvNT_6ParamsE --------------------------
	.section	.text._ZN7cutlass13device_kernelIN5flash19enable_sm80_to_sm89INS1_16FlashAttnFwdSm80INS1_25CollectiveMainloopFwdSm80ILi8ELi1ELb0EN4cute5tupleIJNS5_1CILi128EEENS7_ILi64EEENS7_ILi256EEEEEELi256ENS_10bfloat16_tEfNS_4arch4Sm80ELb1ELb0ELb0ELb1ELb0ELb0ELb1ELb1EEENS1_21CollectiveEpilogueFwdINS6_IJS8_SA_S9_EEENS6_IJNS7_ILi1EEESI_SI_EEESC_SE_Li256ELb1ELb1ELb1ELb0EEENS1_36VarlenDynamicPersistentTileSchedulerILi128ELi64ELi256ELi256ELb1ELb1ELb0ELb1ELb1ELb1EEEEEEEEEvNT_6ParamsE,"ax",@progbits
	.align	128
.text._ZN7cutlass13device_kernelIN5flash19enable_sm80_to_sm89INS1_16FlashAttnFwdSm80INS1_25CollectiveMainloopFwdSm80ILi8ELi1ELb0EN4cute5tupleIJNS5_1CILi128EEENS7_ILi64EEENS7_ILi256EEEEEELi256ENS_10bfloat16_tEfNS_4arch4Sm80ELb1ELb0ELb0ELb1ELb0ELb0ELb1ELb1EEENS1_21CollectiveEpilogueFwdINS6_IJS8_SA_S9_EEENS6_IJNS7_ILi1EEESI_SI_EEESC_SE_Li256ELb1ELb1ELb1ELb0EEENS1_36VarlenDynamicPersistentTileSchedulerILi128ELi64ELi256ELi256ELb1ELb1ELb0ELb1ELb1ELb1EEEEEEEEEvNT_6ParamsE:
        .type           _ZN7cutlass13device_kernelIN5flash19enable_sm80_to_sm89INS1_16FlashAttnFwdSm80INS1_25CollectiveMainloopFwdSm80ILi8ELi1ELb0EN4cute5tupleIJNS5_1CILi128EEENS7_ILi64EEENS7_ILi256EEEEEELi256ENS_10bfloat16_tEfNS_4arch4Sm80ELb1ELb0ELb0ELb1ELb0ELb0ELb1ELb1EEENS1_21CollectiveEpilogueFwdINS6_IJS8_SA_S9_EEENS6_IJNS7_ILi1EEESI_SI_EEESC_SE_Li256ELb1ELb1ELb1ELb0EEENS1_36VarlenDynamicPersistentTileSchedulerILi128ELi64ELi256ELi256ELb1ELb1ELb0ELb1ELb1ELb1EEEEEEEEEvNT_6ParamsE,@function
        .size           _ZN7cutlass13device_kernelIN5flash19enable_sm80_to_sm89INS1_16FlashAttnFwdSm80INS1_25CollectiveMainloopFwdSm80ILi8ELi1ELb0EN4cute5tupleIJNS5_1CILi128EEENS7_ILi64EEENS7_ILi256EEEEEELi256ENS_10bfloat16_tEfNS_4arch4Sm80ELb1ELb0ELb0ELb1ELb0ELb0ELb1ELb1EEENS1_21CollectiveEpilogueFwdINS6_IJS8_SA_S9_EEENS6_IJNS7_ILi1EEESI_SI_EEESC_SE_Li256ELb1ELb1ELb1ELb0EEENS1_36VarlenDynamicPersistentTileSchedulerILi128ELi64ELi256ELi256ELb1ELb1ELb0ELb1ELb1ELb1EEEEEEEEEvNT_6ParamsE,(.L_x_34 - _ZN7cutlass13device_kernelIN5flash19enable_sm80_to_sm89INS1_16FlashAttnFwdSm80INS1_25CollectiveMainloopFwdSm80ILi8ELi1ELb0EN4cute5tupleIJNS5_1CILi128EEENS7_ILi64EEENS7_ILi256EEEEEELi256ENS_10bfloat16_tEfNS_4arch4Sm80ELb1ELb0ELb0ELb1ELb0ELb0ELb1ELb1EEENS1_21CollectiveEpilogueFwdINS6_IJS8_SA_S9_EEENS6_IJNS7_ILi1EEESI_SI_EEESC_SE_Li256ELb1ELb1ELb1ELb0EEENS1_36VarlenDynamicPersistentTileSchedulerILi128ELi64ELi256ELi256ELb1ELb1ELb0ELb1ELb1ELb1EEEEEEEEEvNT_6ParamsE)
        .other          _ZN7cutlass13device_kernelIN5flash19enable_sm80_to_sm89INS1_16FlashAttnFwdSm80INS1_25CollectiveMainloopFwdSm80ILi8ELi1ELb0EN4cute5tupleIJNS5_1CILi128EEENS7_ILi64EEENS7_ILi256EEEEEELi256ENS_10bfloat16_tEfNS_4arch4Sm80ELb1ELb0ELb0ELb1ELb0ELb0ELb1ELb1EEENS1_21CollectiveEpilogueFwdINS6_IJS8_SA_S9_EEENS6_IJNS7_ILi1EEESI_SI_EEESC_SE_Li256ELb1ELb1ELb1ELb0EEENS1_36VarlenDynamicPersistentTileSchedulerILi128ELi64ELi256ELi256ELb1ELb1ELb0ELb1ELb1ELb1EEEEEEEEEvNT_6ParamsE,@"STO_CUDA_ENTRY STV_DEFAULT"
_ZN7cutlass13device_kernelIN5flash19enable_sm80_to_sm89INS1_16FlashAttnFwdSm80INS1_25CollectiveMainloopFwdSm80ILi8ELi1ELb0EN4cute5tupleIJNS5_1CILi128EEENS7_ILi64EEENS7_ILi256EEEEEELi256ENS_10bfloat16_tEfNS_4arch4Sm80ELb1ELb0ELb0ELb1ELb0ELb0ELb1ELb1EEENS1_21CollectiveEpilogueFwdINS6_IJS8_SA_S9_EEENS6_IJNS7_ILi1EEESI_SI_EEESC_SE_Li256ELb1ELb1ELb1ELb0EEENS1_36VarlenDynamicPersistentTileSchedulerILi128ELi64ELi256ELi256ELb1ELb1ELb0ELb1ELb1ELb1EEEEEEEEEvNT_6ParamsE:
[----:B------:R-:W-:Y:S01]  /*0000*/  LDC R1, c[0x0][0x28] ;  /* 0x00000a00ff017b82 */ /* 0x000fe20000000800 */
[----:B------:R-:W-:Y:S05]  /*0010*/  EXIT ;  /* 0x000000000000794d */ /* 0x000fea0003800000 */
.L_x_16:
        /* <DEDUP_REMOVED lines=14> */
.L_x_34:


//--------------------- .text._ZN7cutlass13device_kernelIN5flash19enable_sm80_to_sm89INS1_16FlashAttnFwdSm80INS1_25CollectiveMainloopFwdSm80ILi8ELi1ELb0EN4cute5tupleIJNS5_1CILi128EEENS7_ILi48EEENS7_ILi256EEEEEELi256ENS_10bfloat16_tEfNS_4arch4Sm80ELb1ELb0ELb0ELb1ELb0ELb1ELb1ELb1EEENS1_21CollectiveEpilogueFwdINS6_IJS8_SA_S9_EEENS6_IJNS7_ILi1EEESI_SI_EEESC_SE_Li256ELb1ELb1ELb1ELb0EEENS1_36VarlenDynamicPersistentTileSchedulerILi128ELi48ELi256ELi256ELb1ELb1ELb0ELb1ELb1ELb1EEEEEEEEEvNT_6ParamsE --------------------------
	.section	.text._ZN7cutlass13device_kernelIN5flash19enable_sm80_to_sm89INS1_16FlashAttnFwdSm80INS1_25CollectiveMainloopFwdSm80ILi8ELi1ELb0EN4cute5tupleIJNS5_1CILi128EEENS7_ILi48EEENS7_ILi256EEEEEELi256ENS_10bfloat16_tEfNS_4arch4Sm80ELb1ELb0ELb0ELb1ELb0ELb1ELb1ELb1EEENS1_21CollectiveEpilogueFwdINS6_IJS8_SA_S9_EEENS6_IJNS7_ILi1EEESI_SI_EEESC_SE_Li256ELb1ELb1ELb1ELb0EEENS1_36VarlenDynamicPersistentTileSchedulerILi128ELi48ELi256ELi256ELb1ELb1ELb0ELb1ELb1ELb1EEEEEEEEEvNT_6ParamsE,"ax",@progbits
	.align	128
.text._ZN7cutlass13device_kernelIN5flash19enable_sm80_to_sm89INS1_16FlashAttnFwdSm80INS1_25CollectiveMainloopFwdSm80ILi8ELi1ELb0EN4cute5tupleIJNS5_1CILi128EEENS7_ILi48EEENS7_ILi256EEEEEELi256ENS_10bfloat16_tEfNS_4arch4Sm80ELb1ELb0ELb0ELb1ELb0ELb1ELb1ELb1EEENS1_21CollectiveEpilogueFwdINS6_IJS8_SA_S9_EEENS6_IJNS7_ILi1EEESI_SI_EEESC_SE_Li256ELb1ELb1ELb1ELb0EEENS1_36VarlenDynamicPersistentTileSchedulerILi128ELi48ELi256ELi256ELb1ELb1ELb0ELb1ELb1ELb1EEEEEEEEEvNT_6ParamsE:
        .type           _ZN7cutlass13device_kernelIN5flash19enable_sm80_to_sm89INS1_16FlashAttnFwdSm80INS1_25CollectiveMainloopFwdSm80ILi8ELi1ELb0EN4cute5tupleIJNS5_1CILi128EEENS7_ILi48EEENS7_ILi256EEEEEELi256ENS_10bfloat16_tEfNS_4arch4Sm80ELb1ELb0ELb0ELb1ELb0ELb1ELb1ELb1EEENS1_21CollectiveEpilogueFwdINS6_IJS8_SA_S9_EEENS6_IJNS7_ILi1EEESI_SI_EEESC_SE_Li256ELb1ELb1ELb1ELb0EEENS1_36VarlenDynamicPersistentTileSchedulerILi128ELi48ELi256ELi256ELb1ELb1ELb0ELb1ELb1ELb1EEEEEEEEEvNT_6ParamsE,@function
        .size           _ZN7cutlass13device_kernelIN5flash19enable_sm80_to_sm89INS1_16FlashAttnFwdSm80INS1_25CollectiveMainloopFwdSm80ILi8ELi1ELb0EN4cute5tupleIJNS5_1CILi128EEENS7_ILi48EEENS7_ILi256EEEEEELi256ENS_10bfloat16_tEfNS_4arch4Sm80ELb1ELb0ELb0ELb1ELb0ELb1ELb1ELb1EEENS1_21CollectiveEpilogueFwdINS6_IJS8_SA_S9_EEENS6_IJNS7_ILi1EEESI_SI_EEESC_SE_Li256ELb1ELb1ELb1ELb0EEENS1_36VarlenDynamicPersistentTileSchedulerILi128ELi48ELi256ELi256ELb1ELb1ELb0ELb1ELb1ELb1EEEEEEEEEvNT_6ParamsE,(.L_x_35 - _ZN7cutlass13device_kernelIN5flash19enable_sm80_to_sm89INS1_16FlashAttnFwdSm80INS1_25CollectiveMainloopFwdSm80ILi8ELi1ELb0EN4cute5tupleIJNS5_1CILi128EEENS7_ILi48EEENS7_ILi256EEEEEELi256ENS_10bfloat16_tEfNS_4arch4Sm80ELb1ELb0ELb0ELb1ELb0ELb1ELb1ELb1EEENS1_21CollectiveEpilogueFwdINS6_IJS8_SA_S9_EEENS6_IJNS7_ILi1EEESI_SI_EEESC_SE_Li256ELb1ELb1ELb1ELb0EEENS1_36VarlenDynamicPersistentTileSchedulerILi128ELi48ELi256ELi256ELb1ELb1ELb0ELb1ELb1ELb1EEEEEEEEEvNT_6ParamsE)
        .other          _ZN7cutlass13device_kernelIN5flash19enable_sm80_to_sm89INS1_16FlashAttnFwdSm80INS1_25CollectiveMainloopFwdSm80ILi8ELi1ELb0EN4cute5tupleIJNS5_1CILi128EEENS7_ILi48EEENS7_ILi256EEEEEELi256ENS_10bfloat16_tEfNS_4arch4Sm80ELb1ELb0ELb0ELb1ELb0ELb1ELb1ELb1EEENS1_21CollectiveEpilogueFwdINS6_IJS8_SA_S9_EEENS6_IJNS7_ILi1EEESI_SI_EEESC_SE_Li256ELb1ELb1ELb1ELb0EEENS1_36VarlenDynamicPersistentTileSchedulerILi128ELi48ELi256ELi256ELb1ELb1ELb0ELb1ELb1ELb1EEEEEEEEEvNT_6ParamsE,@"STO_CUDA_ENTRY STV_DEFAULT"
_ZN7cutlass13device_kernelIN5flash19enable_sm80_to_sm89INS1_16FlashAttnFwdSm80INS1_25CollectiveMainloopFwdSm80ILi8ELi1ELb0EN4cute5tupleIJNS5_1CILi128EEENS7_ILi48EEENS7_ILi256EEEEEELi256ENS_10bfloat16_tEfNS_4arch4Sm80ELb1ELb0ELb0ELb1ELb0ELb1ELb1ELb1EEENS1_21CollectiveEpilogueFwdINS6_IJS8_SA_S9_EEENS6_IJNS7_ILi1EEESI_SI_EEESC_SE_Li256ELb1ELb1ELb1ELb0EEENS1_36VarlenDynamicPersistentTileSchedulerILi128ELi48ELi256ELi256ELb1ELb1ELb0ELb1ELb1ELb1EEEEEEEEEvNT_6ParamsE:
[----:B------:R-:W-:Y:S01]  /*0000*/  LDC R1, c[0x0][0x28] ;  /* 0x00000a00ff017b82 */ /* 0x000fe20000000800 */
[----:B------:R-:W-:Y:S05]  /*0010*/  EXIT ;  /* 0x000000000000794d */ /* 0x000fea0003800000 */
.L_x_17:
        /* <DEDUP_REMOVED lines=14> */
.L_x_35:


//--------------------- .nv.shared.reserved.0     --------------------------
	.section	.nv.shared.reserved.0,"aw",@nobits
	.weak		__nv_reservedSMEM_offset_0_alias
	.size		__nv_reservedSMEM_offset_0_alias, 0, 0
	.other		__nv_reservedSMEM_offset_0_alias,@"STO_CUDA_RESERVED_SHARED STV_DEFAULT"
__nv_reservedSMEM_offset_0_alias:
	.zero		0


//--------------------- .nv.global                --------------------------
	.section	.nv.global,"aw",@nobits
.nv.global:
	.type		_ZN72_INTERNAL_454a5f94_36_flash_fwd_hdim256_bf16_split_sm80_cu_9949e2e8_47364cute1_E,@object
	.size		_ZN72_INTERNAL_454a5f94_36_flash_fwd_hdim256_bf16_split_sm80_cu_9949e2e8_47364cute1_E,(_ZN72_INTERNAL_454a5f94_36_flash_fwd_hdim256_bf16_split_sm80_cu_9949e2e8_47364cuda3std3__45__cpo6cbeginE - _ZN72_INTERNAL_454a5f94_36_flash_fwd_hdim256_bf16_split_sm80_cu_9949e2e8_47364cute1_E)
_ZN72_INTERNAL_454a5f94_36_flash_fwd_hdim256_bf16_split_sm80_cu_9949e2e8_47364cute1_E:
	.zero		1
	.type		_ZN72_INTERNAL_454a5f94_36_flash_fwd_hdim256_bf16_split_sm80_cu_9949e2e8_47364cuda3std3__45__cpo6cbeginE,@object
	.size		_ZN72_INTERNAL_454a5f94_36_flash_fwd_hdim256_bf16_split_sm80_cu_9949e2e8_47364cuda3std3__45__cpo6cbeginE,(_ZN72_INTERNAL_454a5f94_36_flash_fwd_hdim256_bf16_split_sm80_cu_9949e2e8_47364cuda3std3__48in_placeE - _ZN72_INTERNAL_454a5f94_36_flash_fwd_hdim256_bf16_split_sm80_cu_9949e2e8_47364cuda3std3__45__cpo6cbeginE)
_ZN72_INTERNAL_454a5f94_36_flash_fwd_hdim256_bf16_split_sm80_cu_9949e2e8_47364cuda3std3__45__cpo6cbeginE:
	.zero		1
	.type		_ZN72_INTERNAL_454a5f94_36_flash_fwd_hdim256_bf16_split_sm80_cu_9949e2e8_47364cuda3std3__48in_placeE,@object
	.size		_ZN72_INTERNAL_454a5f94_36_flash_fwd_hdim256_bf16_split_sm80_cu_9949e2e8_47364cuda3std3__48in_placeE,(_ZN72_INTERNAL_454a5f94_36_flash_fwd_hdim256_bf16_split_sm80_cu_9949e2e8_47364cuda3std6ranges3__45__cpo9iter_moveE - _ZN72_INTERNAL_454a5f94_36_flash_fwd_hdim256_bf16_split_sm80_cu_9949e2e8_47364cuda3std3__48in_placeE)
_ZN72_INTERNAL_454a5f94_36_flash_fwd_hdim256_bf16_split_sm80_cu_9949e2e8_47364cuda3std3__48in_placeE:
	.zero		1
	.type		_ZN72_INTERNAL_454a5f94_36_flash_fwd_hdim256_bf16_split_sm80_cu_9949e2e8_47364cuda3std6ranges3__45__cpo9iter_moveE,@object
	.size		_ZN72_INTERNAL_454a5f94_36_flash_fwd_hdim256_bf16_split_sm80_cu_9949e2e8_47364cuda3std6ranges3__45__cpo9iter_moveE,(_ZN72_INTERNAL_454a5f94_36_flash_fwd_hdim256_bf16_split_sm80_cu_9949e2e8_47364cuda3std3__45__cpo5beginE - _ZN72_INTERNAL_454a5f94_36_flash_fwd_hdim256_bf16_split_sm80_cu_9949e2e8_47364cuda3std6ranges3__45__cpo9iter_moveE)
_ZN72_INTERNAL_454a5f94_36_flash_fwd_hdim256_bf16_split_sm80_cu_9949e2e8_47364cuda3std6ranges3__45__cpo9iter_moveE:
	.zero		1
	.type		_ZN72_INTERNAL_454a5f94_36_flash_fwd_hdim256_bf16_split_sm80_cu_9949e2e8_47364cuda3std3__45__cpo5beginE,@object
	.size		_ZN72_INTERNAL_454a5f94_36_flash_fwd_hdim256_bf16_split_sm80_cu_9949e2e8_47364cuda3std3__45__cpo5beginE,(_ZN72_INTERNAL_454a5f94_36_flash_fwd_hdim256_bf16_split_sm80_cu_9949e2e8_47364cuda3std3__474_GLOBAL__N__454a5f94_36_flash_fwd_hdim256_bf16_split_sm80_cu_9949e2e8_47366ignoreE - _ZN72_INTERNAL_454a5f94_36_flash_fwd_hdim256_bf16_split_sm80_cu_9949e2e8_47364cuda3std3__45__cpo5beginE)
_ZN72_INTERNAL_454a5f94_36_flash_fwd_hdim256_bf16_split_sm80_cu_9949e2e8_47364cuda3std3__45__cpo5beginE:
	.zero		1
	.type		_ZN72_INTERNAL_454a5f94_36_flash_fwd_hdim256_bf16_split_sm80_cu_9949e2e8_47364cuda3std3__474_GLOBAL__N__454a5f94_36_flash_fwd_hdim256_bf16_split_sm80_cu_9949e2e8_47366ignoreE,@object
	.size		_ZN72_INTERNAL_454a5f94_36_flash_fwd_hdim256_bf16_split_sm80_cu_9949e2e8_47364cuda3std3__474_GLOBAL__N__454a5f94_36_flash_fwd_hdim256_bf16_split_sm80_cu_9949e2e8_47366ignoreE,(_ZN72_INTERNAL_454a5f94_36_flash_fwd_hdim256_bf16_split_sm80_cu_9949e2e8_47364cute7productE - _ZN72_INTERNAL_454a5f94_36_flash_fwd_hdim256_bf16_split_sm80_cu_9949e2e8_47364cuda3std3__474_GLOBAL__N__454a5f94_36_flash_fwd_hdim256_bf16_split_sm80_cu_9949e2e8_47366ignoreE)
_ZN72_INTERNAL_454a5f94_36_flash_fwd_hdim256_bf16_split_sm80_cu_9949e2e8_47364cuda3std3__474_GLOBAL__N__454a5f94_36_flash_fwd_hdim256_bf16_split_sm80_cu_9949e2e8_47366ignoreE:
	.zero		1
	.type		_ZN72_INTERNAL_454a5f94_36_flash_fwd_hdim256_bf16_split_sm80_cu_9949e2e8_47364cute7productE,@object
	.size		_ZN72_INTERNAL_454a5f94_36_flash_fwd_hdim256_bf16_split_sm80_cu_9949e2e8_47364cute7productE,(_ZN72_INTERNAL_454a5f94_36_flash_fwd_hdim256_bf16_split_sm80_cu_9949e2e8_47364cuda3std3__45__cpo3endE - _ZN72_INTERNAL_454a5f94_36_flash_fwd_hdim256_bf16_split_sm80_cu_9949e2e8_47364cute7productE)
_ZN72_INTERNAL_454a5f94_36_flash_fwd_hdim256_bf16_split_sm80_cu_9949e2e8_47364cute7productE:
	.zero		1
	.type		_ZN72_INTERNAL_454a5f94_36_flash_fwd_hdim256_bf16_split_sm80_cu_9949e2e8_47364cuda3std3__45__cpo3endE,@object
	.size		_ZN72_INTERNAL_454a5f94_36_flash_fwd_hdim256_bf16_split_sm80_cu_9949e2e8_47364cuda3std3__45__cpo3endE,(_ZN72_INTERNAL_454a5f94_36_flash_fwd_hdim256_bf16_split_sm80_cu_9949e2e8_47364cuda3std3__419piecewise_constructE - _ZN72_INTERNAL_454a5f94_36_flash_fwd_hdim256_bf16_split_sm80_cu_9949e2e8_47364cuda3std3__45__cpo3endE)
_ZN72_INTERNAL_454a5f94_36_flash_fwd_hdim256_bf16_split_sm80_cu_9949e2e8_47364cuda3std3__45__cpo3endE:
	.zero		1
	.type		_ZN72_INTERNAL_454a5f94_36_flash_fwd_hdim256_bf16_split_sm80_cu_9949e2e8_47364cuda3std3__419piecewise_constructE,@object
	.size		_ZN72_INTERNAL_454a5f94_36_flash_fwd_hdim256_bf16_split_sm80_cu_9949e2e8_47364cuda3std3__419piecewise_constructE,(_ZN72_INTERNAL_454a5f94_36_flash_fwd_hdim256_bf16_split_sm80_cu_9949e2e8_47364cuda3std3__45__cpo4cendE - _ZN72_INTERNAL_454a5f94_36_flash_fwd_hdim256_bf16_split_sm80_cu_9949e2e8_47364cuda3std3__419piecewise_constructE)
_ZN72_INTERNAL_454a5f94_36_flash_fwd_hdim256_bf16_split_sm80_cu_9949e2e8_47364cuda3std3__419piecewise_constructE:
	.zero		1
	.type		_ZN72_INTERNAL_454a5f94_36_flash_fwd_hdim256_bf16_split_sm80_cu_9949e2e8_47364cuda3std3__45__cpo4cendE,@object
	.size		_ZN72_INTERNAL_454a5f94_36_flash_fwd_hdim256_bf16_split_sm80_cu_9949e2e8_47364cuda3std3__45__cpo4cendE,(_ZN72_INTERNAL_454a5f94_36_flash_fwd_hdim256_bf16_split_sm80_cu_9949e2e8_47364cuda3std6ranges3__45__cpo4swapE - _ZN72_INTERNAL_454a5f94_36_flash_fwd_hdim256_bf16_split_sm80_cu_9949e2e8_47364cuda3std3__45__cpo4cendE)
_ZN72_INTERNAL_454a5f94_36_flash_fwd_hdim256_bf16_split_sm80_cu_9949e2e8_47364cuda3std3__45__cpo4cendE:
	.zero		1
	.type		_ZN72_INTERNAL_454a5f94_36_flash_fwd_hdim256_bf16_split_sm80_cu_9949e2e8_47364cuda3std6ranges3__45__cpo4swapE,@object
	.size		_ZN72_INTERNAL_454a5f94_36_flash_fwd_hdim256_bf16_split_sm80_cu_9949e2e8_47364cuda3std6ranges3__45__cpo4swapE,(.L_7 - _ZN72_INTERNAL_454a5f94_36_flash_fwd_hdim256_bf16_split_sm80_cu_9949e2e8_47364cuda3std6ranges3__45__cpo4swapE)
_ZN72_INTERNAL_454a5f94_36_flash_fwd_hdim256_bf16_split_sm80_cu_9949e2e8_47364cuda3std6ranges3__45__cpo4swapE:
	.zero		1
.L_7:


//--------------------- .nv.constant0._ZN7cutlass13device_kernelIN5flash19enable_sm80_to_sm89INS1_16FlashAttnFwdSm80INS1_25CollectiveMainloopFwdSm80ILi8ELi1ELb1EN4cute5tupleIJNS5_1CILi128EEENS7_ILi64EEENS7_ILi256EEEEEELi256ENS_10bfloat16_tEfNS_4arch4Sm80ELb0ELb0ELb0ELb0ELb0ELb0ELb1ELb1EEENS1_21CollectiveEpilogueFwdINS6_IJS8_SA_S9_EEENS6_IJNS7_ILi1EEESI_SI_EEESC_SE_Li256ELb0ELb1ELb1ELb0EEENS1_19SingleTileSchedulerILb0ELb1ELb1ELi128EEEEEEEEEvNT_6ParamsE --------------------------
	.section	.nv.constant0._ZN7cutlass13device_kernelIN5flash19enable_sm80_to_sm89INS1_16FlashAttnFwdSm80INS1_25CollectiveMainloopFwdSm80ILi8ELi1ELb1EN4cute5tupleIJNS5_1CILi128EEENS7_ILi64EEENS7_ILi256EEEEEELi256ENS_10bfloat16_tEfNS_4arch4Sm80ELb0ELb0ELb0ELb0ELb0ELb0ELb1ELb1EEENS1_21CollectiveEpilogueFwdINS6_IJS8_SA_S9_EEENS6_IJNS7_ILi1EEESI_SI_EEESC_SE_Li256ELb0ELb1ELb1ELb0EEENS1_19SingleTileSchedulerILb0ELb1ELb1ELi128EEEEEEEEEvNT_6ParamsE,"a",@progbits
	.sectionflags	@""
	.align	4
.nv.constant0._ZN7cutlass13device_kernelIN5flash19enable_sm80_to_sm89INS1_16FlashAttnFwdSm80INS1_25CollectiveMainloopFwdSm80ILi8ELi1ELb1EN4cute5tupleIJNS5_1CILi128EEENS7_ILi64EEENS7_ILi256EEEEEELi256ENS_10bfloat16_tEfNS_4arch4Sm80ELb0ELb0ELb0ELb0ELb0ELb0ELb1ELb1EEENS1_21CollectiveEpilogueFwdINS6_IJS8_SA_S9_EEENS6_IJNS7_ILi1EEESI_SI_EEESC_SE_Li256ELb0ELb1ELb1ELb0EEENS1_19SingleTileSchedulerILb0ELb1ELb1ELi128EEEEEEEEEvNT_6ParamsE:
	.zero		1576


//--------------------- .nv.constant0._ZN7cutlass13device_kernelIN5flash19enable_sm80_to_sm89INS1_16FlashAttnFwdSm80INS1_25CollectiveMainloopFwdSm80ILi8ELi1ELb1EN4cute5tupleIJNS5_1CILi128EEENS7_ILi48EEENS7_ILi256EEEEEELi256ENS_10bfloat16_tEfNS_4arch4Sm80ELb0ELb0ELb0ELb1ELb0ELb0ELb1ELb1EEENS1_21CollectiveEpilogueFwdINS6_IJS8_SA_S9_EEENS6_IJNS7_ILi1EEESI_SI_EEESC_SE_Li256ELb1ELb1ELb1ELb0EEENS1_36VarlenDynamicPersistentTileSchedulerILi128ELi48ELi256ELi256ELb1ELb1ELb0ELb0ELb1ELb1EEEEEEEEEvNT_6ParamsE --------------------------
	.section	.nv.constant0._ZN7cutlass13device_kernelIN5flash19enable_sm80_to_sm89INS1_16FlashAttnFwdSm80INS1_25CollectiveMainloopFwdSm80ILi8ELi1ELb1EN4cute5tupleIJNS5_1CILi128EEENS7_ILi48EEENS7_ILi256EEEEEELi256ENS_10bfloat16_tEfNS_4arch4Sm80ELb0ELb0ELb0ELb1ELb0ELb0ELb1ELb1EEENS1_21CollectiveEpilogueFwdINS6_IJS8_SA_S9_EEENS6_IJNS7_ILi1EEESI_SI_EEESC_SE_Li256ELb1ELb1ELb1ELb0EEENS1_36VarlenDynamicPersistentTileSchedulerILi128ELi48ELi256ELi256ELb1ELb1ELb0ELb0ELb1ELb1EEEEEEEEEvNT_6ParamsE,"a",@progbits
	.sectionflags	@""
	.align	4
.nv.constant0._ZN7cutlass13device_kernelIN5flash19enable_sm80_to_sm89INS1_16FlashAttnFwdSm80INS1_25CollectiveMainloopFwdSm80ILi8ELi1ELb1EN4cute5tupleIJNS5_1CILi128EEENS7_ILi48EEENS7_ILi256EEEEEELi256ENS_10bfloat16_tEfNS_4arch4Sm80ELb0ELb0ELb0ELb1ELb0ELb0ELb1ELb1EEENS1_21CollectiveEpilogueFwdINS6_IJS8_SA_S9_EEENS6_IJNS7_ILi1EEESI_SI_EEESC_SE_Li256ELb1ELb1ELb1ELb0EEENS1_36VarlenDynamicPersistentTileSchedulerILi128ELi48ELi256ELi256ELb1ELb1ELb0ELb0ELb1ELb1EEEEEEEEEvNT_6ParamsE:
	.zero		1608


//--------------------- .nv.constant0._ZN7cutlass13device_kernelIN5flash19enable_sm80_to_sm89INS1_16FlashAttnFwdSm80INS1_25CollectiveMainloopFwdSm80ILi8ELi1ELb0EN4cute5tupleIJNS5_1CILi128EEENS7_ILi32EEENS7_ILi256EEEEEELi256ENS_10bfloat16_tEfNS_4arch4Sm80ELb0ELb0ELb0ELb1ELb0ELb1ELb1ELb1EEENS1_21CollectiveEpilogueFwdINS6_IJS8_SA_S9_EEENS6_IJNS7_ILi1EEESI_SI_EEESC_SE_Li256ELb1ELb1ELb1ELb0EEENS1_36VarlenDynamicPersistentTileSchedulerILi128ELi32ELi256ELi256ELb1ELb1ELb0ELb0ELb1ELb1EEEEEEEEEvNT_6ParamsE --------------------------
	.section	.nv.constant0._ZN7cutlass13device_kernelIN5flash19enable_sm80_to_sm89INS1_16FlashAttnFwdSm80INS1_25CollectiveMainloopFwdSm80ILi8ELi1ELb0EN4cute5tupleIJNS5_1CILi128EEENS7_ILi32EEENS7_ILi256EEEEEELi256ENS_10bfloat16_tEfNS_4arch4Sm80ELb0ELb0ELb0ELb1ELb0ELb1ELb1ELb1EEENS1_21CollectiveEpilogueFwdINS6_IJS8_SA_S9_EEENS6_IJNS7_ILi1EEESI_SI_EEESC_SE_Li256ELb1ELb1ELb1ELb0EEENS1_36VarlenDynamicPersistentTileSchedulerILi128ELi32ELi256ELi256ELb1ELb1ELb0ELb0ELb1ELb1EEEEEEEEEvNT_6ParamsE,"a",@progbits
	.sectionflags	@""
	.align	4
.nv.constant0._ZN7cutlass13device_kernelIN5flash19enable_sm80_to_sm89INS1_16FlashAttnFwdSm80INS1_25CollectiveMainloopFwdSm80ILi8ELi1ELb0EN4cute5tupleIJNS5_1CILi128EEENS7_ILi32EEENS7_ILi256EEEEEELi256ENS_10bfloat16_tEfNS_4arch4Sm80ELb0ELb0ELb0ELb1ELb0ELb1ELb1ELb1EEENS1_21CollectiveEpilogueFwdINS6_IJS8_SA_S9_EEENS6_IJNS7_ILi1EEESI_SI_EEESC_SE_Li256ELb1ELb1ELb1ELb0EEENS1_36VarlenDynamicPersistentTileSchedulerILi128ELi32ELi256ELi256ELb1ELb1ELb0ELb0ELb1ELb1EEEEEEEEEvNT_6ParamsE:
	.zero		1608


//--------------------- .nv.constant0._ZN7cutlass13device_kernelIN5flash19enable_sm80_to_sm89INS1_16FlashAttnFwdSm80INS1_25CollectiveMainloopFwdSm80ILi8ELi1ELb1EN4cute5tupleIJNS5_1CILi128EEENS7_ILi48EEENS7_ILi256EEEEEELi256ENS_10bfloat16_tEfNS_4arch4Sm80ELb0ELb1ELb0ELb0ELb0ELb0ELb1ELb1EEENS1_21CollectiveEpilogueFwdINS6_IJS8_SA_S9_EEENS6_IJNS7_ILi1EEESI_SI_EEESC_SE_Li256ELb0ELb1ELb1ELb0EEENS1_19SingleTileSchedulerILb0ELb1ELb1ELi128EEEEEEEEEvNT_6ParamsE --------------------------
	.section	.nv.constant0._ZN7cutlass13device_kernelIN5flash19enable_sm80_to_sm89INS1_16FlashAttnFwdSm80INS1_25CollectiveMainloopFwdSm80ILi8ELi1ELb1EN4cute5tupleIJNS5_1CILi128EEENS7_ILi48EEENS7_ILi256EEEEEELi256ENS_10bfloat16_tEfNS_4arch4Sm80ELb0ELb1ELb0ELb0ELb0ELb0ELb1ELb1EEENS1_21CollectiveEpilogueFwdINS6_IJS8_SA_S9_EEENS6_IJNS7_ILi1EEESI_SI_EEESC_SE_Li256ELb0ELb1ELb1ELb0EEENS1_19SingleTileSchedulerILb0ELb1ELb1ELi128EEEEEEEEEvNT_6ParamsE,"a",@progbits
	.sectionflags	@""
	.align	4
.nv.constant0._ZN7cutlass13device_kernelIN5flash19enable_sm80_to_sm89INS1_16FlashAttnFwdSm80INS1_25CollectiveMainloopFwdSm80ILi8ELi1ELb1EN4cute5tupleIJNS5_1CILi128EEENS7_ILi48EEENS7_ILi256EEEEEELi256ENS_10bfloat16_tEfNS_4arch4Sm80ELb0ELb1ELb0ELb0ELb0ELb0ELb1ELb1EEENS1_21CollectiveEpilogueFwdINS6_IJS8_SA_S9_EEENS6_IJNS7_ILi1EEESI_SI_EEESC_SE_Li256ELb0ELb1ELb1ELb0EEENS1_19SingleTileSchedulerILb0ELb1ELb1ELi128EEEEEEEEEvNT_6ParamsE:
	.zero		1576


//--------------------- .nv.constant0._ZN7cutlass13device_kernelIN5flash19enable_sm80_to_sm89INS1_16FlashAttnFwdSm80INS1_25CollectiveMainloopFwdSm80ILi8ELi1ELb1EN4cute5tupleIJNS5_1CILi128EEENS7_ILi48EEENS7_ILi256EEEEEELi256ENS_10bfloat16_tEfNS_4arch4Sm80ELb0ELb1ELb0ELb1ELb0ELb0ELb1ELb1EEENS1_21CollectiveEpilogueFwdINS6_IJS8_SA_S9_EEENS6_IJNS7_ILi1EEESI_SI_EEESC_SE_Li256ELb1ELb1ELb1ELb0EEENS1_36VarlenDynamicPersistentTileSchedulerILi128ELi48ELi256ELi256ELb1ELb1ELb0ELb1ELb0ELb1EEEEEEEEEvNT_6ParamsE --------------------------
	.section	.nv.constant0._ZN7cutlass13device_kernelIN5flash19enable_sm80_to_sm89INS1_16FlashAttnFwdSm80INS1_25CollectiveMainloopFwdSm80ILi8ELi1ELb1EN4cute5tupleIJNS5_1CILi128EEENS7_ILi48EEENS7_ILi256EEEEEELi256ENS_10bfloat16_tEfNS_4arch4Sm80ELb0ELb1ELb0ELb1ELb0ELb0ELb1ELb1EEENS1_21CollectiveEpilogueFwdINS6_IJS8_SA_S9_EEENS6_IJNS7_ILi1EEESI_SI_EEESC_SE_Li256ELb1ELb1ELb1ELb0EEENS1_36VarlenDynamicPersistentTileSchedulerILi128ELi48ELi256ELi256ELb1ELb1ELb0ELb1ELb0ELb1EEEEEEEEEvNT_6ParamsE,"a",@progbits
	.sectionflags	@""
	.align	4
.nv.constant0._ZN7cutlass13device_kernelIN5flash19enable_sm80_to_sm89INS1_16FlashAttnFwdSm80INS1_25CollectiveMainloopFwdSm80ILi8ELi1ELb1EN4cute5tupleIJNS5_1CILi128EEENS7_ILi48EEENS7_ILi256EEEEEELi256ENS_10bfloat16_tEfNS_4arch4Sm80ELb0ELb1ELb0ELb1ELb0ELb0ELb1ELb1EEENS1_21CollectiveEpilogueFwdINS6_IJS8_SA_S9_EEENS6_IJNS7_ILi1EEESI_SI_EEESC_SE_Li256ELb1ELb1ELb1ELb0EEENS1_36VarlenDynamicPersistentTileSchedulerILi128ELi48ELi256ELi256ELb1ELb1ELb0ELb1ELb0ELb1EEEEEEEEEvNT_6ParamsE:
	.zero		1608


//--------------------- .nv.constant0._ZN7cutlass13device_kernelIN5flash19enable_sm80_to_sm89INS1_16FlashAttnFwdSm80INS1_25CollectiveMainloopFwdSm80ILi8ELi1ELb0EN4cute5tupleIJNS5_1CILi128EEENS7_ILi32EEENS7_ILi256EEEEEELi256ENS_10bfloat16_tEfNS_4arch4Sm80ELb0ELb1ELb0ELb1ELb0ELb1ELb1ELb1EEENS1_21CollectiveEpilogueFwdINS6_IJS8_SA_S9_EEENS6_IJNS7_ILi1EEESI_SI_EEESC_SE_Li256ELb1ELb1ELb1ELb0EEENS1_36VarlenDynamicPersistentTileSchedulerILi128ELi32ELi256ELi256ELb1ELb1ELb0ELb1ELb0ELb1EEEEEEEEEvNT_6ParamsE --------------------------
	.section	.nv.constant0._ZN7cutlass13device_kernelIN5flash19enable_sm80_to_sm89INS1_16FlashAttnFwdSm80INS1_25CollectiveMainloopFwdSm80ILi8ELi1ELb0EN4cute5tupleIJNS5_1CILi128EEENS7_ILi32EEENS7_ILi256EEEEEELi256ENS_10bfloat16_tEfNS_4arch4Sm80ELb0ELb1ELb0ELb1ELb0ELb1ELb1ELb1EEENS1_21CollectiveEpilogueFwdINS6_IJS8_SA_S9_EEENS6_IJNS7_ILi1EEESI_SI_EEESC_SE_Li256ELb1ELb1ELb1ELb0EEENS1_36VarlenDynamicPersistentTileSchedulerILi128ELi32ELi256ELi256ELb1ELb1ELb0ELb1ELb0ELb1EEEEEEEEEvNT_6ParamsE,"a",@progbits
	.sectionflags	@""
	.align	4
.nv.constant0._ZN7cutlass13device_kernelIN5flash19enable_sm80_to_sm89INS1_16FlashAttnFwdSm80INS1_25CollectiveMainloopFwdSm80ILi8ELi1ELb0EN4cute5tupleIJNS5_1CILi128EEENS7_ILi32EEENS7_ILi256EEEEEELi256ENS_10bfloat16_tEfNS_4arch4Sm80ELb0ELb1ELb0ELb1ELb0ELb1ELb1ELb1EEENS1_21CollectiveEpilogueFwdINS6_IJS8_SA_S9_EEENS6_IJNS7_ILi1EEESI_SI_EEESC_SE_Li256ELb1ELb1ELb1ELb0EEENS1_36VarlenDynamicPersistentTileSchedulerILi128ELi32ELi256ELi256ELb1ELb1ELb0ELb1ELb0ELb1EEEEEEEEEvNT_6ParamsE:
	.zero		1608


//--------------------- .nv.constant0._ZN7cutlass13device_kernelIN5flash19enable_sm80_to_sm89INS1_16FlashAttnFwdSm80INS1_25CollectiveMainloopFwdSm80ILi8ELi1ELb1EN4cute5tupleIJNS5_1CILi128EEENS7_ILi64EEENS7_ILi256EEEEEELi256ENS_10bfloat16_tEfNS_4arch4Sm80ELb1ELb0ELb0ELb0ELb0ELb0ELb1ELb1EEENS1_21CollectiveEpilogueFwdINS6_IJS8_SA_S9_EEENS6_IJNS7_ILi1EEESI_SI_EEESC_SE_Li256ELb0ELb1ELb1ELb0EEENS1_30DynamicPersistentTileSchedulerILi256ELi256ELb1ELb1ELb0EEEEEEEEEvNT_6ParamsE --------------------------
	.section	.nv.constant0._ZN7cutlass13device_kernelIN5flash19enable_sm80_to_sm89INS1_16FlashAttnFwdSm80INS1_25CollectiveMainloopFwdSm80ILi8ELi1ELb1EN4cute5tupleIJNS5_1CILi128EEENS7_ILi64EEENS7_ILi256EEEEEELi256ENS_10bfloat16_tEfNS_4arch4Sm80ELb1ELb0ELb0ELb0ELb0ELb0ELb1ELb1EEENS1_21CollectiveEpilogueFwdINS6_IJS8_SA_S9_EEENS6_IJNS7_ILi1EEESI_SI_EEESC_SE_Li256ELb0ELb1ELb1ELb0EEENS1_30DynamicPersistentTileSchedulerILi256ELi256ELb1ELb1ELb0EEEEEEEEEvNT_6ParamsE,"a",@progbits
	.sectionflags	@""
	.align	4
.nv.constant0._ZN7cutlass13device_kernelIN5flash19enable_sm80_to_sm89INS1_16FlashAttnFwdSm80INS1_25CollectiveMainloopFwdSm80ILi8ELi1ELb1EN4cute5tupleIJNS5_1CILi128EEENS7_ILi64EEENS7_ILi256EEEEEELi256ENS_10bfloat16_tEfNS_4arch4Sm80ELb1ELb0ELb0ELb0ELb0ELb0ELb1ELb1EEENS1_21CollectiveEpilogueFwdINS6_IJS8_SA_S9_EEENS6_IJNS7_ILi1EEESI_SI_EEESC_SE_Li256ELb0ELb1ELb1ELb0EEENS1_30DynamicPersistentTileSchedulerILi256ELi256ELb1ELb1ELb0EEEEEEEEEvNT_6ParamsE:
	.zero		1592


//--------------------- .nv.constant0._ZN7cutlass13device_kernelIN5flash19enable_sm80_to_sm89INS1_16FlashAttnFwdSm80INS1_25CollectiveMainloopFwdSm80ILi8ELi1ELb1EN4cute5tupleIJNS5_1CILi128EEENS7_ILi48EEENS7_ILi256EEEEEELi256ENS_10bfloat16_tEfNS_4arch4Sm80ELb1ELb0ELb0ELb1ELb0ELb0ELb1ELb1EEENS1_21CollectiveEpilogueFwdINS6_IJS8_SA_S9_EEENS6_IJNS7_ILi1EEESI_SI_EEESC_SE_Li256ELb1ELb1ELb1ELb0EEENS1_36VarlenDynamicPersistentTileSchedulerILi128ELi48ELi256ELi256ELb1ELb1ELb0ELb1ELb1ELb1EEEEEEEEEvNT_6ParamsE --------------------------
	.section	.nv.constant0._ZN7cutlass13device_kernelIN5flash19enable_sm80_to_sm89INS1_16FlashAttnFwdSm80INS1_25CollectiveMainloopFwdSm80ILi8ELi1ELb1EN4cute5tupleIJNS5_1CILi128EEENS7_ILi48EEENS7_ILi256EEEEEELi256ENS_10bfloat16_tEfNS_4arch4Sm80ELb1ELb0ELb0ELb1ELb0ELb0ELb1ELb1EEENS1_21CollectiveEpilogueFwdINS6_IJS8_SA_S9_EEENS6_IJNS7_ILi1EEESI_SI_EEESC_SE_Li256ELb1ELb1ELb1ELb0EEENS1_36VarlenDynamicPersistentTileSchedulerILi128ELi48ELi256ELi256ELb1ELb1ELb0ELb1ELb1ELb1EEEEEEEEEvNT_6ParamsE,"a",@progbits
	.sectionflags	@""
	.align	4
.nv.constant0._ZN7cutlass13device_kernelIN5flash19enable_sm80_to_sm89INS1_16FlashAttnFwdSm80INS1_25CollectiveMainloopFwdSm80ILi8ELi1ELb1EN4cute5tupleIJNS5_1CILi128EEENS7_ILi48EEENS7_ILi256EEEEEELi256ENS_10bfloat16_tEfNS_4arch4Sm80ELb1ELb0ELb0ELb1ELb0ELb0ELb1ELb1EEENS1_21CollectiveEpilogueFwdINS6_IJS8_SA_S9_EEENS6_IJNS7_ILi1EEESI_SI_EEESC_SE_Li256ELb1ELb1ELb1ELb0EEENS1_36VarlenDynamicPersistentTileSchedulerILi128ELi48ELi256ELi256ELb1ELb1ELb0ELb1ELb1ELb1EEEEEEEEEvNT_6ParamsE:
	.zero		1608


//--------------------- .nv.constant0._ZN7cutlass13device_kernelIN5flash19enable_sm80_to_sm89INS1_16FlashAttnFwdSm80INS1_25CollectiveMainloopFwdSm80ILi8ELi1ELb0EN4cute5tupleIJNS5_1CILi128EEENS7_ILi32EEENS7_ILi256EEEEEELi256ENS_10bfloat16_tEfNS_4arch4Sm80ELb1ELb0ELb0ELb1ELb0ELb1ELb1ELb1EEENS1_21CollectiveEpilogueFwdINS6_IJS8_SA_S9_EEENS6_IJNS7_ILi1EEESI_SI_EEESC_SE_Li256ELb1ELb1ELb1ELb0EEENS1_36VarlenDynamicPersistentTileSchedulerILi128ELi32ELi256ELi256ELb1ELb1ELb0ELb1ELb1ELb1EEEEEEEEEvNT_6ParamsE --------------------------
	.section	.nv.constant0._ZN7cutlass13device_kernelIN5flash19enable_sm80_to_sm89INS1_16FlashAttnFwdSm80INS1_25CollectiveMainloopFwdSm80ILi8ELi1ELb0EN4cute5tupleIJNS5_1CILi128EEENS7_ILi32EEENS7_ILi256EEEEEELi256ENS_10bfloat16_tEfNS_4arch4Sm80ELb1ELb0ELb0ELb1ELb0ELb1ELb1ELb1EEENS1_21CollectiveEpilogueFwdINS6_IJS8_SA_S9_EEENS6_IJNS7_ILi1EEESI_SI_EEESC_SE_Li256ELb1ELb1ELb1ELb0EEENS1_36VarlenDynamicPersistentTileSchedulerILi128ELi32ELi256ELi256ELb1ELb1ELb0ELb1ELb1ELb1EEEEEEEEEvNT_6ParamsE,"a",@progbits
	.sectionflags	@""
	.align	4
.nv.constant0._ZN7cutlass13device_kernelIN5flash19enable_sm80_to_sm89INS1_16FlashAttnFwdSm80INS1_25CollectiveMainloopFwdSm80ILi8ELi1ELb0EN4cute5tupleIJNS5_1CILi128EEENS7_ILi32EEENS7_ILi256EEEEEELi256ENS_10bfloat16_tEfNS_4arch4Sm80ELb1ELb0ELb0ELb1ELb0ELb1ELb1ELb1EEENS1_21CollectiveEpilogueFwdINS6_IJS8_SA_S9_EEENS6_IJNS7_ILi1EEESI_SI_EEESC_SE_Li256ELb1ELb1ELb1ELb0EEENS1_36VarlenDynamicPersistentTileSchedulerILi128ELi32ELi256ELi256ELb1ELb1ELb0ELb1ELb1ELb1EEEEEEEEEvNT_6ParamsE:
	.zero		1608


//--------------------- .nv.constant0._ZN7cutlass13device_kernelIN5flash19enable_sm80_to_sm89INS1_16FlashAttnFwdSm80INS1_25CollectiveMainloopFwdSm80ILi8ELi1ELb0EN4cute5tupleIJNS5_1CILi128EEENS7_ILi96EEENS7_ILi256EEEEEELi256ENS_10bfloat16_tEfNS_4arch4Sm80ELb0ELb0ELb0ELb0ELb0ELb0ELb1ELb1EEENS1_21CollectiveEpilogueFwdINS6_IJS8_SA_S9_EEENS6_IJNS7_ILi1EEESI_SI_EEESC_SE_Li256ELb0ELb1ELb1ELb0EEENS1_19SingleTileSchedulerILb0ELb1ELb1ELi128EEEEEEEEEvNT_6ParamsE --------------------------
	.section	.nv.constant0._ZN7cutlass13device_kernelIN5flash19enable_sm80_to_sm89INS1_16FlashAttnFwdSm80INS1_25CollectiveMainloopFwdSm80ILi8ELi1ELb0EN4cute5tupleIJNS5_1CILi128EEENS7_ILi96EEENS7_ILi256EEEEEELi256ENS_10bfloat16_tEfNS_4arch4Sm80ELb0ELb0ELb0ELb0ELb0ELb0ELb1ELb1EEENS1_21CollectiveEpilogueFwdINS6_IJS8_SA_S9_EEENS6_IJNS7_ILi1EEESI_SI_EEESC_SE_Li256ELb0ELb1ELb1ELb0EEENS1_19SingleTileSchedulerILb0ELb1ELb1ELi128EEEEEEEEEvNT_6ParamsE,"a",@progbits
	.sectionflags	@""
	.align	4
.nv.constant0._ZN7cutlass13device_kernelIN5flash19enable_sm80_to_sm89INS1_16FlashAttnFwdSm80INS1_25CollectiveMainloopFwdSm80ILi8ELi1ELb0EN4cute5tupleIJNS5_1CILi128EEENS7_ILi96EEENS7_ILi256EEEEEELi256ENS_10bfloat16_tEfNS_4arch4Sm80ELb0ELb0ELb0ELb0ELb0ELb0ELb1ELb1EEENS1_21CollectiveEpilogueFwdINS6_IJS8_SA_S9_EEENS6_IJNS7_ILi1EEESI_SI_EEESC_SE_Li256ELb0ELb1ELb1ELb0EEENS1_19SingleTileSchedulerILb0ELb1ELb1ELi128EEEEEEEEEvNT_6ParamsE:
	.zero		1576


//--------------------- .nv.constant0._ZN7cutlass13device_kernelIN5flash19enable_sm80_to_sm89INS1_16FlashAttnFwdSm80INS1_25CollectiveMainloopFwdSm80ILi8ELi1ELb0EN4cute5tupleIJNS5_1CILi128EEENS7_ILi64EEENS7_ILi256EEEEEELi256ENS_10bfloat16_tEfNS_4arch4Sm80ELb0ELb0ELb0ELb1ELb0ELb0ELb1ELb1EEENS1_21CollectiveEpilogueFwdINS6_IJS8_SA_S9_EEENS6_IJNS7_ILi1EEESI_SI_EEESC_SE_Li256ELb1ELb1ELb1ELb0EEENS1_36VarlenDynamicPersistentTileSchedulerILi128ELi64ELi256ELi256ELb1ELb1ELb0ELb0ELb1ELb1EEEEEEEEEvNT_6ParamsE --------------------------
	.section	.nv.constant0._ZN7cutlass13device_kernelIN5flash19enable_sm80_to_sm89INS1_16FlashAttnFwdSm80INS1_25CollectiveMainloopFwdSm80ILi8ELi1ELb0EN4cute5tupleIJNS5_1CILi128EEENS7_ILi64EEENS7_ILi256EEEEEELi256ENS_10bfloat16_tEfNS_4arch4Sm80ELb0ELb0ELb0ELb1ELb0ELb0ELb1ELb1EEENS1_21CollectiveEpilogueFwdINS6_IJS8_SA_S9_EEENS6_IJNS7_ILi1EEESI_SI_EEESC_SE_Li256ELb1ELb1ELb1ELb0EEENS1_36VarlenDynamicPersistentTileSchedulerILi128ELi64ELi256ELi256ELb1ELb1ELb0ELb0ELb1ELb1EEEEEEEEEvNT_6ParamsE,"a",@progbits
	.sectionflags	@""
	.align	4
.nv.constant0._ZN7cutlass13device_kernelIN5flash19enable_sm80_to_sm89INS1_16FlashAttnFwdSm80INS1_25CollectiveMainloopFwdSm80ILi8ELi1ELb0EN4cute5tupleIJNS5_1CILi128EEENS7_ILi64EEENS7_ILi256EEEEEELi256ENS_10bfloat16_tEfNS_4arch4Sm80ELb0ELb0ELb0ELb1ELb0ELb0ELb1ELb1EEENS1_21CollectiveEpilogueFwdINS6_IJS8_SA_S9_EEENS6_IJNS7_ILi1EEESI_SI_EEESC_SE_Li256ELb1ELb1ELb1ELb0EEENS1_36VarlenDynamicPersistentTileSchedulerILi128ELi64ELi256ELi256ELb1ELb1ELb0ELb0ELb1ELb1EEEEEEEEEvNT_6ParamsE:
	.zero		1608


//--------------------- .nv.constant0._ZN7cutlass13device_kernelIN5flash19enable_sm80_to_sm89INS1_16FlashAttnFwdSm80INS1_25CollectiveMainloopFwdSm80ILi8ELi1ELb0EN4cute5tupleIJNS5_1CILi128EEENS7_ILi48EEENS7_ILi256EEEEEELi256ENS_10bfloat16_tEfNS_4arch4Sm80ELb0ELb0ELb0ELb1ELb0ELb1ELb1ELb1EEENS1_21CollectiveEpilogueFwdINS6_IJS8_SA_S9_EEENS6_IJNS7_ILi1EEESI_SI_EEESC_SE_Li256ELb1ELb1ELb1ELb0EEENS1_36VarlenDynamicPersistentTileSchedulerILi128ELi48ELi256ELi256ELb1ELb1ELb0ELb0ELb1ELb1EEEEEEEEEvNT_6ParamsE --------------------------
	.section	.nv.constant0._ZN7cutlass13device_kernelIN5flash19enable_sm80_to_sm89INS1_16FlashAttnFwdSm80INS1_25CollectiveMainloopFwdSm80ILi8ELi1ELb0EN4cute5tupleIJNS5_1CILi128EEENS7_ILi48EEENS7_ILi256EEEEEELi256ENS_10bfloat16_tEfNS_4arch4Sm80ELb0ELb0ELb0ELb1ELb0ELb1ELb1ELb1EEENS1_21CollectiveEpilogueFwdINS6_IJS8_SA_S9_EEENS6_IJNS7_ILi1EEESI_SI_EEESC_SE_Li256ELb1ELb1ELb1ELb0EEENS1_36VarlenDynamicPersistentTileSchedulerILi128ELi48ELi256ELi256ELb1ELb1ELb0ELb0ELb1ELb1EEEEEEEEEvNT_6ParamsE,"a",@progbits
	.sectionflags	@""
	.align	4
.nv.constant0._ZN7cutlass13device_kernelIN5flash19enable_sm80_to_sm89INS1_16FlashAttnFwdSm80INS1_25CollectiveMainloopFwdSm80ILi8ELi1ELb0EN4cute5tupleIJNS5_1CILi128EEENS7_ILi48EEENS7_ILi256EEEEEELi256ENS_10bfloat16_tEfNS_4arch4Sm80ELb0ELb0ELb0ELb1ELb0ELb1ELb1ELb1EEENS1_21CollectiveEpilogueFwdINS6_IJS8_SA_S9_EEENS6_IJNS7_ILi1EEESI_SI_EEESC_SE_Li256ELb1ELb1ELb1ELb0EEENS1_36VarlenDynamicPersistentTileSchedulerILi128ELi48ELi256ELi256ELb1ELb1ELb0ELb0ELb1ELb1EEEEEEEEEvNT_6ParamsE:
	.zero		1608


//--------------------- .nv.constant0._ZN7cutlass13device_kernelIN5flash19enable_sm80_to_sm89INS1_16FlashAttnFwdSm80INS1_25CollectiveMainloopFwdSm80ILi8ELi1ELb0EN4cute5tupleIJNS5_1CILi128EEENS7_ILi64EEENS7_ILi256EEEEEELi256ENS_10bfloat16_tEfNS_4arch4Sm80ELb0ELb1ELb0ELb0ELb0ELb0ELb1ELb1EEENS1_21CollectiveEpilogueFwdINS6_IJS8_SA_S9_EEENS6_IJNS7_ILi1EEESI_SI_EEESC_SE_Li256ELb0ELb1ELb1ELb0EEENS1_19SingleTileSchedulerILb0ELb1ELb1ELi128EEEEEEEEEvNT_6ParamsE --------------------------
	.section	.nv.constant0._ZN7cutlass13device_kernelIN5flash19enable_sm80_to_sm89INS1_16FlashAttnFwdSm80INS1_25CollectiveMainloopFwdSm80ILi8ELi1ELb0EN4cute5tupleIJNS5_1CILi128EEENS7_ILi64EEENS7_ILi256EEEEEELi256ENS_10bfloat16_tEfNS_4arch4Sm80ELb0ELb1ELb0ELb0ELb0ELb0ELb1ELb1EEENS1_21CollectiveEpilogueFwdINS6_IJS8_SA_S9_EEENS6_IJNS7_ILi1EEESI_SI_EEESC_SE_Li256ELb0ELb1ELb1ELb0EEENS1_19SingleTileSchedulerILb0ELb1ELb1ELi128EEEEEEEEEvNT_6ParamsE,"a",@progbits
	.sectionflags	@""
	.align	4
.nv.constant0._ZN7cutlass13device_kernelIN5flash19enable_sm80_to_sm89INS1_16FlashAttnFwdSm80INS1_25CollectiveMainloopFwdSm80ILi8ELi1ELb0EN4cute5tupleIJNS5_1CILi128EEENS7_ILi64EEENS7_ILi256EEEEEELi256ENS_10bfloat16_tEfNS_4arch4Sm80ELb0ELb1ELb0ELb0ELb0ELb0ELb1ELb1EEENS1_21CollectiveEpilogueFwdINS6_IJS8_SA_S9_EEENS6_IJNS7_ILi1EEESI_SI_EEESC_SE_Li256ELb0ELb1ELb1ELb0EEENS1_19SingleTileSchedulerILb0ELb1ELb1ELi128EEEEEEEEEvNT_6ParamsE:
	.zero		1576


//--------------------- .nv.constant0._ZN7cutlass13device_kernelIN5flash19enable_sm80_to_sm89INS1_16FlashAttnFwdSm80INS1_25CollectiveMainloopFwdSm80ILi8ELi1ELb0EN4cute5tupleIJNS5_1CILi128EEENS7_ILi64EEENS7_ILi256EEEEEELi256ENS_10bfloat16_tEfNS_4arch4Sm80ELb0ELb1ELb0ELb1ELb0ELb0ELb1ELb1EEENS1_21CollectiveEpilogueFwdINS6_IJS8_SA_S9_EEENS6_IJNS7_ILi1EEESI_SI_EEESC_SE_Li256ELb1ELb1ELb1ELb0EEENS1_36VarlenDynamicPersistentTileSchedulerILi128ELi64ELi256ELi256ELb1ELb1ELb0ELb1ELb0ELb1EEEEEEEEEvNT_6ParamsE --------------------------
	.section	.nv.constant0._ZN7cutlass13device_kernelIN5flash19enable_sm80_to_sm89INS1_16FlashAttnFwdSm80INS1_25CollectiveMainloopFwdSm80ILi8ELi1ELb0EN4cute5tupleIJNS5_1CILi128EEENS7_ILi64EEENS7_ILi256EEEEEELi256ENS_10bfloat16_tEfNS_4arch4Sm80ELb0ELb1ELb0ELb1ELb0ELb0ELb1ELb1EEENS1_21CollectiveEpilogueFwdINS6_IJS8_SA_S9_EEENS6_IJNS7_ILi1EEESI_SI_EEESC_SE_Li256ELb1ELb1ELb1ELb0EEENS1_36VarlenDynamicPersistentTileSchedulerILi128ELi64ELi256ELi256ELb1ELb1ELb0ELb1ELb0ELb1EEEEEEEEEvNT_6ParamsE,"a",@progbits
	.sectionflags	@""
	.align	4
.nv.constant0._ZN7cutlass13device_kernelIN5flash19enable_sm80_to_sm89INS1_16FlashAttnFwdSm80INS1_25CollectiveMainloopFwdSm80ILi8ELi1ELb0EN4cute5tupleIJNS5_1CILi128EEENS7_ILi64EEENS7_ILi256EEEEEELi256ENS_10bfloat16_tEfNS_4arch4Sm80ELb0ELb1ELb0ELb1ELb0ELb0ELb1ELb1EEENS1_21CollectiveEpilogueFwdINS6_IJS8_SA_S9_EEENS6_IJNS7_ILi1EEESI_SI_EEESC_SE_Li256ELb1ELb1ELb1ELb0EEENS1_36VarlenDynamicPersistentTileSchedulerILi128ELi64ELi256ELi256ELb1ELb1ELb0ELb1ELb0ELb1EEEEEEEEEvNT_6ParamsE:
	.zero		1608


//--------------------- .nv.constant0._ZN7cutlass13device_kernelIN5flash19enable_sm80_to_sm89INS1_16FlashAttnFwdSm80INS1_25CollectiveMainloopFwdSm80ILi8ELi1ELb0EN4cute5tupleIJNS5_1CILi128EEENS7_ILi48EEENS7_ILi256EEEEEELi256ENS_10bfloat16_tEfNS_4arch4Sm80ELb0ELb1ELb0ELb1ELb0ELb1ELb1ELb1EEENS1_21CollectiveEpilogueFwdINS6_IJS8_SA_S9_EEENS6_IJNS7_ILi1EEESI_SI_EEESC_SE_Li256ELb1ELb1ELb1ELb0EEENS1_36VarlenDynamicPersistentTileSchedulerILi128ELi48ELi256ELi256ELb1ELb1ELb0ELb1ELb0ELb1EEEEEEEEEvNT_6ParamsE --------------------------
	.section	.nv.constant0._ZN7cutlass13device_kernelIN5flash19enable_sm80_to_sm89INS1_16FlashAttnFwdSm80INS1_25CollectiveMainloopFwdSm80ILi8ELi1ELb0EN4cute5tupleIJNS5_1CILi128EEENS7_ILi48EEENS7_ILi256EEEEEELi256ENS_10bfloat16_tEfNS_4arch4Sm80ELb0ELb1ELb0ELb1ELb0ELb1ELb1ELb1EEENS1_21CollectiveEpilogueFwdINS6_IJS8_SA_S9_EEENS6_IJNS7_ILi1EEESI_SI_EEESC_SE_Li256ELb1ELb1ELb1ELb0EEENS1_36VarlenDynamicPersistentTileSchedulerILi128ELi48ELi256ELi256ELb1ELb1ELb0ELb1ELb0ELb1EEEEEEEEEvNT_6ParamsE,"a",@progbits
	.sectionflags	@""
	.align	4
.nv.constant0._ZN7cutlass13device_kernelIN5flash19enable_sm80_to_sm89INS1_16FlashAttnFwdSm80INS1_25CollectiveMainloopFwdSm80ILi8ELi1ELb0EN4cute5tupleIJNS5_1CILi128EEENS7_ILi48EEENS7_ILi256EEEEEELi256ENS_10bfloat16_tEfNS_4arch4Sm80ELb0ELb1ELb0ELb1ELb0ELb1ELb1ELb1EEENS1_21CollectiveEpilogueFwdINS6_IJS8_SA_S9_EEENS6_IJNS7_ILi1EEESI_SI_EEESC_SE_Li256ELb1ELb1ELb1ELb0EEENS1_36VarlenDynamicPersistentTileSchedulerILi128ELi48ELi256ELi256ELb1ELb1ELb0ELb1ELb0ELb1EEEEEEEEEvNT_6ParamsE:
	.zero		1608


//--------------------- .nv.constant0._ZN7cutlass13device_kernelIN5flash19enable_sm80_to_sm89INS1_16FlashAttnFwdSm80INS1_25CollectiveMainloopFwdSm80ILi8ELi1ELb0EN4cute5tupleIJNS5_1CILi128EEENS7_ILi96EEENS7_ILi256EEEEEELi256ENS_10bfloat16_tEfNS_4arch4Sm80ELb1ELb0ELb0ELb0ELb0ELb0ELb1ELb1EEENS1_21CollectiveEpilogueFwdINS6_IJS8_SA_S9_EEENS6_IJNS7_ILi1EEESI_SI_EEESC_SE_Li256ELb0ELb1ELb1ELb0EEENS1_30DynamicPersistentTileSchedulerILi256ELi256ELb1ELb1ELb0EEEEEEEEEvNT_6ParamsE --------------------------
	.section	.nv.constant0._ZN7cutlass13device_kernelIN5flash19enable_sm80_to_sm89INS1_16FlashAttnFwdSm80INS1_25CollectiveMainloopFwdSm80ILi8ELi1ELb0EN4cute5tupleIJNS5_1CILi128EEENS7_ILi96EEENS7_ILi256EEEEEELi256ENS_10bfloat16_tEfNS_4arch4Sm80ELb1ELb0ELb0ELb0ELb0ELb0ELb1ELb1EEENS1_21CollectiveEpilogueFwdINS6_IJS8_SA_S9_EEENS6_IJNS7_ILi1EEESI_SI_EEESC_SE_Li256ELb0ELb1ELb1ELb0EEENS1_30DynamicPersistentTileSchedulerILi256ELi256ELb1ELb1ELb0EEEEEEEEEvNT_6ParamsE,"a",@progbits
	.sectionflags	@""
	.align	4
.nv.constant0._ZN7cutlass13device_kernelIN5flash19enable_sm80_to_sm89INS1_16FlashAttnFwdSm80INS1_25CollectiveMainloopFwdSm80ILi8ELi1ELb0EN4cute5tupleIJNS5_1CILi128EEENS7_ILi96EEENS7_ILi256EEEEEELi256ENS_10bfloat16_tEfNS_4arch4Sm80ELb1ELb0ELb0ELb0ELb0ELb0ELb1ELb1EEENS1_21CollectiveEpilogueFwdINS6_IJS8_SA_S9_EEENS6_IJNS7_ILi1EEESI_SI_EEESC_SE_Li256ELb0ELb1ELb1ELb0EEENS1_30DynamicPersistentTileSchedulerILi256ELi256ELb1ELb1ELb0EEEEEEEEEvNT_6ParamsE:
	.zero		1592


//--------------------- .nv.constant0._ZN7cutlass13device_kernelIN5flash19enable_sm80_to_sm89INS1_16FlashAttnFwdSm80INS1_25CollectiveMainloopFwdSm80ILi8ELi1ELb0EN4cute5tupleIJNS5_1CILi128EEENS7_ILi64EEENS7_ILi256EEEEEELi256ENS_10bfloat16_tEfNS_4arch4Sm80ELb1ELb0ELb0ELb1ELb0ELb0ELb1ELb1EEENS1_21CollectiveEpilogueFwdINS6_IJS8_SA_S9_EEENS6_IJNS7_ILi1EEESI_SI_EEESC_SE_Li256ELb1ELb1ELb1ELb0EEENS1_36VarlenDynamicPersistentTileSchedulerILi128ELi64ELi256ELi256ELb1ELb1ELb0ELb1ELb1ELb1EEEEEEEEEvNT_6ParamsE --------------------------
	.section	.nv.constant0._ZN7cutlass13device_kernelIN5flash19enable_sm80_to_sm89INS1_16FlashAttnFwdSm80INS1_25CollectiveMainloopFwdSm80ILi8ELi1ELb0EN4cute5tupleIJNS5_1CILi128EEENS7_ILi64EEENS7_ILi256EEEEEELi256ENS_10bfloat16_tEfNS_4arch4Sm80ELb1ELb0ELb0ELb1ELb0ELb0ELb1ELb1EEENS1_21CollectiveEpilogueFwdINS6_IJS8_SA_S9_EEENS6_IJNS7_ILi1EEESI_SI_EEESC_SE_Li256ELb1ELb1ELb1ELb0EEENS1_36VarlenDynamicPersistentTileSchedulerILi128ELi64ELi256ELi256ELb1ELb1ELb0ELb1ELb1ELb1EEEEEEEEEvNT_6ParamsE,"a",@progbits
	.sectionflags	@""
	.align	4
.nv.constant0._ZN7cutlass13device_kernelIN5flash19enable_sm80_to_sm89INS1_16FlashAttnFwdSm80INS1_25CollectiveMainloopFwdSm80ILi8ELi1ELb0EN4cute5tupleIJNS5_1CILi128EEENS7_ILi64EEENS7_ILi256EEEEEELi256ENS_10bfloat16_tEfNS_4arch4Sm80ELb1ELb0ELb0ELb1ELb0ELb0ELb1ELb1EEENS1_21CollectiveEpilogueFwdINS6_IJS8_SA_S9_EEENS6_IJNS7_ILi1EEESI_SI_EEESC_SE_Li256ELb1ELb1ELb1ELb0EEENS1_36VarlenDynamicPersistentTileSchedulerILi128ELi64ELi256ELi256ELb1ELb1ELb0ELb1ELb1ELb1EEEEEEEEEvNT_6ParamsE:
	.zero		1608


//--------------------- .nv.constant0._ZN7cutlass13device_kernelIN5flash19enable_sm80_to_sm89INS1_16FlashAttnFwdSm80INS1_25CollectiveMainloopFwdSm80ILi8ELi1ELb0EN4cute5tupleIJNS5_1CILi128EEENS7_ILi48EEENS7_ILi256EEEEEELi256ENS_10bfloat16_tEfNS_4arch4Sm80ELb1ELb0ELb0ELb1ELb0ELb1ELb1ELb1EEENS1_21CollectiveEpilogueFwdINS6_IJS8_SA_S9_EEENS6_IJNS7_ILi1EEESI_SI_EEESC_SE_Li256ELb1ELb1ELb1ELb0EEENS1_36VarlenDynamicPersistentTileSchedulerILi128ELi48ELi256ELi256ELb1ELb1ELb0ELb1ELb1ELb1EEEEEEEEEvNT_6ParamsE --------------------------
	.section	.nv.constant0._ZN7cutlass13device_kernelIN5flash19enable_sm80_to_sm89INS1_16FlashAttnFwdSm80INS1_25CollectiveMainloopFwdSm80ILi8ELi1ELb0EN4cute5tupleIJNS5_1CILi128EEENS7_ILi48EEENS7_ILi256EEEEEELi256ENS_10bfloat16_tEfNS_4arch4Sm80ELb1ELb0ELb0ELb1ELb0ELb1ELb1ELb1EEENS1_21CollectiveEpilogueFwdINS6_IJS8_SA_S9_EEENS6_IJNS7_ILi1EEESI_SI_EEESC_SE_Li256ELb1ELb1ELb1ELb0EEENS1_36VarlenDynamicPersistentTileSchedulerILi128ELi48ELi256ELi256ELb1ELb1ELb0ELb1ELb1ELb1EEEEEEEEEvNT_6ParamsE,"a",@progbits
	.sectionflags	@""
	.align	4
.nv.constant0._ZN7cutlass13device_kernelIN5flash19enable_sm80_to_sm89INS1_16FlashAttnFwdSm80INS1_25CollectiveMainloopFwdSm80ILi8ELi1ELb0EN4cute5tupleIJNS5_1CILi128EEENS7_ILi48EEENS7_ILi256EEEEEELi256ENS_10bfloat16_tEfNS_4arch4Sm80ELb1ELb0ELb0ELb1ELb0ELb1ELb1ELb1EEENS1_21CollectiveEpilogueFwdINS6_IJS8_SA_S9_EEENS6_IJNS7_ILi1EEESI_SI_EEESC_SE_Li256ELb1ELb1ELb1ELb0EEENS1_36VarlenDynamicPersistentTileSchedulerILi128ELi48ELi256ELi256ELb1ELb1ELb0ELb1ELb1ELb1EEEEEEEEEvNT_6ParamsE:
	.zero		1608


//--------------------- SYMBOLS --------------------------

	.type		.nv.reservedSmem.offset0,@object
	.size		.nv.reservedSmem.offset0,0x4
